//
// Generated by NVIDIA NVVM Compiler
//
// Compiler Build ID: CL-36424714
// Cuda compilation tools, release 13.0, V13.0.88
// Based on NVVM 20.0.0
//

.version 9.0
.target sm_100
.address_size 64

	// .globl	_Z12setup_kernelP17curandStateXORWOWy
.global .align 4 .b8 precalc_xorwow_matrix[102400];
.global .align 4 .b8 precalc_xorwow_offset_matrix[102400];
.global .align 4 .b8 mrg32k3aM1[2304];
.global .align 4 .b8 mrg32k3aM2[2304];
.global .align 4 .b8 mrg32k3aM1SubSeq[2016];
.global .align 4 .b8 mrg32k3aM2SubSeq[2016];
.global .align 4 .b8 mrg32k3aM1Seq[2304];
.global .align 4 .b8 mrg32k3aM2Seq[2304];
.const .align 8 .b8 __cr_lgamma_table[72];
// _ZZ9normalizeP6float2iE4norm has been demoted

.visible .entry _Z12setup_kernelP17curandStateXORWOWy(
	.param .u64 .ptr .align 1 _Z12setup_kernelP17curandStateXORWOWy_param_0,
	.param .u64 _Z12setup_kernelP17curandStateXORWOWy_param_1
)
{
	.reg .pred 	%p<24>;
	.reg .b32 	%r<413>;
	.reg .b64 	%rd<19>;

	ld.param.u64 	%rd8, [_Z12setup_kernelP17curandStateXORWOWy_param_0];
	ld.param.u64 	%rd9, [_Z12setup_kernelP17curandStateXORWOWy_param_1];
	cvta.to.global.u64 	%rd10, %rd8;
	mov.u32 	%r182, %ctaid.x;
	mov.u32 	%r183, %ntid.x;
	mov.u32 	%r184, %tid.x;
	mad.lo.s32 	%r185, %r182, %r183, %r184;
	cvt.s64.s32 	%rd18, %r185;
	mul.wide.s32 	%rd11, %r185, 48;
	add.s64 	%rd2, %rd10, %rd11;
	cvt.u32.u64 	%r186, %rd9;
	xor.b32  	%r187, %r186, -1429050551;
	mul.lo.s32 	%r188, %r187, 1099087573;
	{ .reg .b32 tmp; mov.b64 {tmp, %r189}, %rd9; }
	xor.b32  	%r190, %r189, -136515619;
	mul.lo.s32 	%r191, %r190, -1703105765;
	add.s32 	%r192, %r188, %r191;
	add.s32 	%r193, %r192, 6615241;
	add.s32 	%r194, %r188, 123456789;
	st.global.v2.u32 	[%rd2], {%r193, %r194};
	xor.b32  	%r195, %r188, 362436069;
	add.s32 	%r196, %r191, 521288629;
	st.global.v2.u32 	[%rd2+8], {%r195, %r196};
	xor.b32  	%r197, %r191, 88675123;
	add.s32 	%r198, %r188, 5783321;
	st.global.v2.u32 	[%rd2+16], {%r197, %r198};
	setp.eq.s32 	%p1, %r185, 0;
	@%p1 bra 	$L__BB0_42;
	mov.b32 	%r319, 0;
$L__BB0_2:
	and.b64  	%rd4, %rd18, 3;
	setp.eq.s64 	%p2, %rd4, 0;
	@%p2 bra 	$L__BB0_41;
	mul.wide.u32 	%rd12, %r319, 3200;
	mov.u64 	%rd13, precalc_xorwow_matrix;
	add.s64 	%rd5, %rd13, %rd12;
	cvt.u32.u64 	%r2, %rd4;
	mov.b32 	%r320, 0;
$L__BB0_4:
	mov.b32 	%r333, 0;
	mov.u32 	%r334, %r333;
	mov.u32 	%r335, %r333;
	mov.u32 	%r336, %r333;
	mov.u32 	%r337, %r333;
	mov.u32 	%r326, %r333;
$L__BB0_5:
	mul.wide.u32 	%rd14, %r326, 4;
	add.s64 	%rd15, %rd2, %rd14;
	ld.global.u32 	%r10, [%rd15+4];
	shl.b32 	%r11, %r326, 5;
	mov.b32 	%r332, 0;
$L__BB0_6:
	.pragma "nounroll";
	shr.u32 	%r203, %r10, %r332;
	and.b32  	%r204, %r203, 1;
	setp.eq.b32 	%p3, %r204, 1;
	not.pred 	%p4, %p3;
	add.s32 	%r205, %r11, %r332;
	mul.lo.s32 	%r206, %r205, 5;
	mul.wide.u32 	%rd16, %r206, 4;
	add.s64 	%rd6, %rd5, %rd16;
	@%p4 bra 	$L__BB0_8;
	ld.global.u32 	%r207, [%rd6];
	xor.b32  	%r337, %r337, %r207;
	ld.global.u32 	%r208, [%rd6+4];
	xor.b32  	%r336, %r336, %r208;
	ld.global.u32 	%r209, [%rd6+8];
	xor.b32  	%r335, %r335, %r209;
	ld.global.u32 	%r210, [%rd6+12];
	xor.b32  	%r334, %r334, %r210;
	ld.global.u32 	%r211, [%rd6+16];
	xor.b32  	%r333, %r333, %r211;
$L__BB0_8:
	and.b32  	%r213, %r203, 2;
	setp.eq.s32 	%p5, %r213, 0;
	@%p5 bra 	$L__BB0_10;
	ld.global.u32 	%r214, [%rd6+20];
	xor.b32  	%r337, %r337, %r214;
	ld.global.u32 	%r215, [%rd6+24];
	xor.b32  	%r336, %r336, %r215;
	ld.global.u32 	%r216, [%rd6+28];
	xor.b32  	%r335, %r335, %r216;
	ld.global.u32 	%r217, [%rd6+32];
	xor.b32  	%r334, %r334, %r217;
	ld.global.u32 	%r218, [%rd6+36];
	xor.b32  	%r333, %r333, %r218;
$L__BB0_10:
	and.b32  	%r220, %r203, 4;
	setp.eq.s32 	%p6, %r220, 0;
	@%p6 bra 	$L__BB0_12;
	ld.global.u32 	%r221, [%rd6+40];
	xor.b32  	%r337, %r337, %r221;
	ld.global.u32 	%r222, [%rd6+44];
	xor.b32  	%r336, %r336, %r222;
	ld.global.u32 	%r223, [%rd6+48];
	xor.b32  	%r335, %r335, %r223;
	ld.global.u32 	%r224, [%rd6+52];
	xor.b32  	%r334, %r334, %r224;
	ld.global.u32 	%r225, [%rd6+56];
	xor.b32  	%r333, %r333, %r225;
$L__BB0_12:
	and.b32  	%r227, %r203, 8;
	setp.eq.s32 	%p7, %r227, 0;
	@%p7 bra 	$L__BB0_14;
	ld.global.u32 	%r228, [%rd6+60];
	xor.b32  	%r337, %r337, %r228;
	ld.global.u32 	%r229, [%rd6+64];
	xor.b32  	%r336, %r336, %r229;
	ld.global.u32 	%r230, [%rd6+68];
	xor.b32  	%r335, %r335, %r230;
	ld.global.u32 	%r231, [%rd6+72];
	xor.b32  	%r334, %r334, %r231;
	ld.global.u32 	%r232, [%rd6+76];
	xor.b32  	%r333, %r333, %r232;
$L__BB0_14:
	and.b32  	%r234, %r203, 16;
	setp.eq.s32 	%p8, %r234, 0;
	@%p8 bra 	$L__BB0_16;
	ld.global.u32 	%r235, [%rd6+80];
	xor.b32  	%r337, %r337, %r235;
	ld.global.u32 	%r236, [%rd6+84];
	xor.b32  	%r336, %r336, %r236;
	ld.global.u32 	%r237, [%rd6+88];
	xor.b32  	%r335, %r335, %r237;
	ld.global.u32 	%r238, [%rd6+92];
	xor.b32  	%r334, %r334, %r238;
	ld.global.u32 	%r239, [%rd6+96];
	xor.b32  	%r333, %r333, %r239;
$L__BB0_16:
	and.b32  	%r241, %r203, 32;
	setp.eq.s32 	%p9, %r241, 0;
	@%p9 bra 	$L__BB0_18;
	ld.global.u32 	%r242, [%rd6+100];
	xor.b32  	%r337, %r337, %r242;
	ld.global.u32 	%r243, [%rd6+104];
	xor.b32  	%r336, %r336, %r243;
	ld.global.u32 	%r244, [%rd6+108];
	xor.b32  	%r335, %r335, %r244;
	ld.global.u32 	%r245, [%rd6+112];
	xor.b32  	%r334, %r334, %r245;
	ld.global.u32 	%r246, [%rd6+116];
	xor.b32  	%r333, %r333, %r246;
$L__BB0_18:
	and.b32  	%r248, %r203, 64;
	setp.eq.s32 	%p10, %r248, 0;
	@%p10 bra 	$L__BB0_20;
	ld.global.u32 	%r249, [%rd6+120];
	xor.b32  	%r337, %r337, %r249;
	ld.global.u32 	%r250, [%rd6+124];
	xor.b32  	%r336, %r336, %r250;
	ld.global.u32 	%r251, [%rd6+128];
	xor.b32  	%r335, %r335, %r251;
	ld.global.u32 	%r252, [%rd6+132];
	xor.b32  	%r334, %r334, %r252;
	ld.global.u32 	%r253, [%rd6+136];
	xor.b32  	%r333, %r333, %r253;
$L__BB0_20:
	and.b32  	%r255, %r203, 128;
	setp.eq.s32 	%p11, %r255, 0;
	@%p11 bra 	$L__BB0_22;
	ld.global.u32 	%r256, [%rd6+140];
	xor.b32  	%r337, %r337, %r256;
	ld.global.u32 	%r257, [%rd6+144];
	xor.b32  	%r336, %r336, %r257;
	ld.global.u32 	%r258, [%rd6+148];
	xor.b32  	%r335, %r335, %r258;
	ld.global.u32 	%r259, [%rd6+152];
	xor.b32  	%r334, %r334, %r259;
	ld.global.u32 	%r260, [%rd6+156];
	xor.b32  	%r333, %r333, %r260;
$L__BB0_22:
	and.b32  	%r262, %r203, 256;
	setp.eq.s32 	%p12, %r262, 0;
	@%p12 bra 	$L__BB0_24;
	ld.global.u32 	%r263, [%rd6+160];
	xor.b32  	%r337, %r337, %r263;
	ld.global.u32 	%r264, [%rd6+164];
	xor.b32  	%r336, %r336, %r264;
	ld.global.u32 	%r265, [%rd6+168];
	xor.b32  	%r335, %r335, %r265;
	ld.global.u32 	%r266, [%rd6+172];
	xor.b32  	%r334, %r334, %r266;
	ld.global.u32 	%r267, [%rd6+176];
	xor.b32  	%r333, %r333, %r267;
$L__BB0_24:
	and.b32  	%r269, %r203, 512;
	setp.eq.s32 	%p13, %r269, 0;
	@%p13 bra 	$L__BB0_26;
	ld.global.u32 	%r270, [%rd6+180];
	xor.b32  	%r337, %r337, %r270;
	ld.global.u32 	%r271, [%rd6+184];
	xor.b32  	%r336, %r336, %r271;
	ld.global.u32 	%r272, [%rd6+188];
	xor.b32  	%r335, %r335, %r272;
	ld.global.u32 	%r273, [%rd6+192];
	xor.b32  	%r334, %r334, %r273;
	ld.global.u32 	%r274, [%rd6+196];
	xor.b32  	%r333, %r333, %r274;
$L__BB0_26:
	and.b32  	%r276, %r203, 1024;
	setp.eq.s32 	%p14, %r276, 0;
	@%p14 bra 	$L__BB0_28;
	ld.global.u32 	%r277, [%rd6+200];
	xor.b32  	%r337, %r337, %r277;
	ld.global.u32 	%r278, [%rd6+204];
	xor.b32  	%r336, %r336, %r278;
	ld.global.u32 	%r279, [%rd6+208];
	xor.b32  	%r335, %r335, %r279;
	ld.global.u32 	%r280, [%rd6+212];
	xor.b32  	%r334, %r334, %r280;
	ld.global.u32 	%r281, [%rd6+216];
	xor.b32  	%r333, %r333, %r281;
$L__BB0_28:
	and.b32  	%r283, %r203, 2048;
	setp.eq.s32 	%p15, %r283, 0;
	@%p15 bra 	$L__BB0_30;
	ld.global.u32 	%r284, [%rd6+220];
	xor.b32  	%r337, %r337, %r284;
	ld.global.u32 	%r285, [%rd6+224];
	xor.b32  	%r336, %r336, %r285;
	ld.global.u32 	%r286, [%rd6+228];
	xor.b32  	%r335, %r335, %r286;
	ld.global.u32 	%r287, [%rd6+232];
	xor.b32  	%r334, %r334, %r287;
	ld.global.u32 	%r288, [%rd6+236];
	xor.b32  	%r333, %r333, %r288;
$L__BB0_30:
	and.b32  	%r290, %r203, 4096;
	setp.eq.s32 	%p16, %r290, 0;
	@%p16 bra 	$L__BB0_32;
	ld.global.u32 	%r291, [%rd6+240];
	xor.b32  	%r337, %r337, %r291;
	ld.global.u32 	%r292, [%rd6+244];
	xor.b32  	%r336, %r336, %r292;
	ld.global.u32 	%r293, [%rd6+248];
	xor.b32  	%r335, %r335, %r293;
	ld.global.u32 	%r294, [%rd6+252];
	xor.b32  	%r334, %r334, %r294;
	ld.global.u32 	%r295, [%rd6+256];
	xor.b32  	%r333, %r333, %r295;
$L__BB0_32:
	and.b32  	%r297, %r203, 8192;
	setp.eq.s32 	%p17, %r297, 0;
	@%p17 bra 	$L__BB0_34;
	ld.global.u32 	%r298, [%rd6+260];
	xor.b32  	%r337, %r337, %r298;
	ld.global.u32 	%r299, [%rd6+264];
	xor.b32  	%r336, %r336, %r299;
	ld.global.u32 	%r300, [%rd6+268];
	xor.b32  	%r335, %r335, %r300;
	ld.global.u32 	%r301, [%rd6+272];
	xor.b32  	%r334, %r334, %r301;
	ld.global.u32 	%r302, [%rd6+276];
	xor.b32  	%r333, %r333, %r302;
$L__BB0_34:
	and.b32  	%r304, %r203, 16384;
	setp.eq.s32 	%p18, %r304, 0;
	@%p18 bra 	$L__BB0_36;
	ld.global.u32 	%r305, [%rd6+280];
	xor.b32  	%r337, %r337, %r305;
	ld.global.u32 	%r306, [%rd6+284];
	xor.b32  	%r336, %r336, %r306;
	ld.global.u32 	%r307, [%rd6+288];
	xor.b32  	%r335, %r335, %r307;
	ld.global.u32 	%r308, [%rd6+292];
	xor.b32  	%r334, %r334, %r308;
	ld.global.u32 	%r309, [%rd6+296];
	xor.b32  	%r333, %r333, %r309;
$L__BB0_36:
	and.b32  	%r311, %r203, 32768;
	setp.eq.s32 	%p19, %r311, 0;
	@%p19 bra 	$L__BB0_38;
	ld.global.u32 	%r312, [%rd6+300];
	xor.b32  	%r337, %r337, %r312;
	ld.global.u32 	%r313, [%rd6+304];
	xor.b32  	%r336, %r336, %r313;
	ld.global.u32 	%r314, [%rd6+308];
	xor.b32  	%r335, %r335, %r314;
	ld.global.u32 	%r315, [%rd6+312];
	xor.b32  	%r334, %r334, %r315;
	ld.global.u32 	%r316, [%rd6+316];
	xor.b32  	%r333, %r333, %r316;
$L__BB0_38:
	add.s32 	%r332, %r332, 16;
	setp.ne.s32 	%p20, %r332, 32;
	@%p20 bra 	$L__BB0_6;
	mad.lo.s32 	%r317, %r326, -31, %r11;
	add.s32 	%r326, %r317, 1;
	setp.ne.s32 	%p21, %r326, 5;
	@%p21 bra 	$L__BB0_5;
	st.global.u32 	[%rd2+4], %r337;
	st.global.u32 	[%rd2+8], %r336;
	st.global.u32 	[%rd2+12], %r335;
	st.global.u32 	[%rd2+16], %r334;
	st.global.u32 	[%rd2+20], %r333;
	add.s32 	%r320, %r320, 1;
	setp.lt.u32 	%p22, %r320, %r2;
	@%p22 bra 	$L__BB0_4;
$L__BB0_41:
	shr.u64 	%rd7, %rd18, 2;
	add.s32 	%r319, %r319, 1;
	setp.gt.u64 	%p23, %rd18, 3;
	mov.u64 	%rd18, %rd7;
	@%p23 bra 	$L__BB0_2;
$L__BB0_42:
	mov.b32 	%r318, 0;
	st.global.v2.u32 	[%rd2+24], {%r318, %r318};
	st.global.u32 	[%rd2+32], %r318;
	mov.b64 	%rd17, 0;
	st.global.u64 	[%rd2+40], %rd17;
	ret;

}
	// .globl	_Z23generate_random_numbersP17curandStateXORWOWPf
.visible .entry _Z23generate_random_numbersP17curandStateXORWOWPf(
	.param .u64 .ptr .align 1 _Z23generate_random_numbersP17curandStateXORWOWPf_param_0,
	.param .u64 .ptr .align 1 _Z23generate_random_numbersP17curandStateXORWOWPf_param_1
)
{
	.reg .b32 	%r<20>;
	.reg .b32 	%f<3>;
	.reg .b64 	%rd<9>;

	ld.param.u64 	%rd1, [_Z23generate_random_numbersP17curandStateXORWOWPf_param_0];
	ld.param.u64 	%rd2, [_Z23generate_random_numbersP17curandStateXORWOWPf_param_1];
	cvta.to.global.u64 	%rd3, %rd2;
	cvta.to.global.u64 	%rd4, %rd1;
	mov.u32 	%r1, %ctaid.x;
	mov.u32 	%r2, %ntid.x;
	mov.u32 	%r3, %tid.x;
	mad.lo.s32 	%r4, %r1, %r2, %r3;
	mul.wide.s32 	%rd5, %r4, 48;
	add.s64 	%rd6, %rd4, %rd5;
	ld.global.v2.u32 	{%r5, %r6}, [%rd6];
	shr.u32 	%r7, %r6, 2;
	xor.b32  	%r8, %r7, %r6;
	ld.global.v2.u32 	{%r9, %r10}, [%rd6+8];
	ld.global.v2.u32 	{%r11, %r12}, [%rd6+16];
	st.global.v2.u32 	[%rd6+8], {%r10, %r11};
	shl.b32 	%r13, %r12, 4;
	shl.b32 	%r14, %r8, 1;
	xor.b32  	%r15, %r14, %r13;
	xor.b32  	%r16, %r15, %r8;
	xor.b32  	%r17, %r16, %r12;
	st.global.v2.u32 	[%rd6+16], {%r12, %r17};
	add.s32 	%r18, %r5, 362437;
	st.global.v2.u32 	[%rd6], {%r18, %r9};
	add.s32 	%r19, %r17, %r18;
	cvt.rn.f32.u32 	%f1, %r19;
	fma.rn.f32 	%f2, %f1, 0f2F800000, 0f2F000000;
	mul.wide.s32 	%rd7, %r4, 4;
	add.s64 	%rd8, %rd3, %rd7;
	st.global.f32 	[%rd8], %f2;
	ret;

}
	// .globl	_Z9normalizeP6float2i
.visible .entry _Z9normalizeP6float2i(
	.param .u64 .ptr .align 1 _Z9normalizeP6float2i_param_0,
	.param .u32 _Z9normalizeP6float2i_param_1
)
{
	.reg .pred 	%p<8>;
	.reg .b32 	%r<7>;
	.reg .b32 	%f<25>;
	.reg .b64 	%rd<5>;
	// demoted variable
	.shared .align 4 .f32 _ZZ9normalizeP6float2iE4norm;
	ld.param.u64 	%rd2, [_Z9normalizeP6float2i_param_0];
	ld.param.u32 	%r3, [_Z9normalizeP6float2i_param_1];
	mov.u32 	%r1, %tid.x;
	setp.ne.s32 	%p1, %r1, 0;
	@%p1 bra 	$L__BB2_2;
	mov.b32 	%r4, 0;
	st.shared.u32 	[_ZZ9normalizeP6float2iE4norm], %r4;
$L__BB2_2:
	bar.sync 	0;
	mov.u32 	%r5, %ntid.x;
	mov.u32 	%r6, %ctaid.x;
	mad.lo.s32 	%r2, %r5, %r6, %r1;
	setp.ge.s32 	%p2, %r2, %r3;
	cvta.to.global.u64 	%rd3, %rd2;
	mul.wide.s32 	%rd4, %r2, 8;
	add.s64 	%rd1, %rd3, %rd4;
	@%p2 bra 	$L__BB2_4;
	ld.global.v2.f32 	{%f1, %f2}, [%rd1];
	abs.f32 	%f3, %f1;
	abs.f32 	%f4, %f2;
	setp.gt.f32 	%p3, %f3, %f4;
	selp.f32 	%f5, %f3, %f4, %p3;
	selp.f32 	%f6, %f4, %f3, %p3;
	div.rn.f32 	%f8, %f6, %f5;
	fma.rn.f32 	%f9, %f8, %f8, 0f3F800000;
	sqrt.rn.f32 	%f10, %f9;
	mul.f32 	%f11, %f10, %f5;
	setp.eq.f32 	%p4, %f5, 0f00000000;
	max.f32 	%f12, %f5, %f6;
	setp.gt.f32 	%p5, %f12, 0f7F7FFFFF;
	add.f32 	%f13, %f3, %f4;
	selp.f32 	%f14, %f13, %f11, %p4;
	selp.f32 	%f15, %f13, %f14, %p5;
	mul.f32 	%f16, %f15, %f15;
	atom.shared.add.f32 	%f17, [_ZZ9normalizeP6float2iE4norm], %f16;
$L__BB2_4:
	setp.ne.s32 	%p6, %r1, 0;
	bar.sync 	0;
	@%p6 bra 	$L__BB2_6;
	ld.shared.f32 	%f18, [_ZZ9normalizeP6float2iE4norm];
	sqrt.rn.f32 	%f19, %f18;
	st.shared.f32 	[_ZZ9normalizeP6float2iE4norm], %f19;
$L__BB2_6:
	setp.ge.s32 	%p7, %r2, %r3;
	bar.sync 	0;
	@%p7 bra 	$L__BB2_8;
	ld.global.v2.f32 	{%f20, %f21}, [%rd1];
	ld.shared.f32 	%f22, [_ZZ9normalizeP6float2iE4norm];
	div.rn.f32 	%f23, %f20, %f22;
	div.rn.f32 	%f24, %f21, %f22;
	st.global.v2.f32 	[%rd1], {%f23, %f24};
$L__BB2_8:
	ret;

}
	// .globl	_Z21compute_probabilitiesPfP6float2i
.visible .entry _Z21compute_probabilitiesPfP6float2i(
	.param .u64 .ptr .align 1 _Z21compute_probabilitiesPfP6float2i_param_0,
	.param .u64 .ptr .align 1 _Z21compute_probabilitiesPfP6float2i_param_1,
	.param .u32 _Z21compute_probabilitiesPfP6float2i_param_2
)
{
	.reg .pred 	%p<5>;
	.reg .b32 	%r<6>;
	.reg .b32 	%f<17>;
	.reg .b64 	%rd<9>;

	ld.param.u64 	%rd1, [_Z21compute_probabilitiesPfP6float2i_param_0];
	ld.param.u64 	%rd2, [_Z21compute_probabilitiesPfP6float2i_param_1];
	ld.param.u32 	%r2, [_Z21compute_probabilitiesPfP6float2i_param_2];
	mov.u32 	%r3, %tid.x;
	mov.u32 	%r4, %ntid.x;
	mov.u32 	%r5, %ctaid.x;
	mad.lo.s32 	%r1, %r4, %r5, %r3;
	setp.ge.s32 	%p1, %r1, %r2;
	@%p1 bra 	$L__BB3_2;
	cvta.to.global.u64 	%rd3, %rd2;
	cvta.to.global.u64 	%rd4, %rd1;
	mul.wide.s32 	%rd5, %r1, 8;
	add.s64 	%rd6, %rd3, %rd5;
	ld.global.v2.f32 	{%f1, %f2}, [%rd6];
	abs.f32 	%f3, %f1;
	abs.f32 	%f4, %f2;
	setp.gt.f32 	%p2, %f3, %f4;
	selp.f32 	%f5, %f3, %f4, %p2;
	selp.f32 	%f6, %f4, %f3, %p2;
	div.rn.f32 	%f8, %f6, %f5;
	fma.rn.f32 	%f9, %f8, %f8, 0f3F800000;
	sqrt.rn.f32 	%f10, %f9;
	mul.f32 	%f11, %f10, %f5;
	setp.eq.f32 	%p3, %f5, 0f00000000;
	max.f32 	%f12, %f5, %f6;
	setp.gt.f32 	%p4, %f12, 0f7F7FFFFF;
	add.f32 	%f13, %f3, %f4;
	selp.f32 	%f14, %f13, %f11, %p3;
	selp.f32 	%f15, %f13, %f14, %p4;
	mul.f32 	%f16, %f15, %f15;
	mul.wide.s32 	%rd7, %r1, 4;
	add.s64 	%rd8, %rd4, %rd7;
	st.global.f32 	[%rd8], %f16;
$L__BB3_2:
	ret;

}
	// .globl	_Z7measurePfPiS_iy
.visible .entry _Z7measurePfPiS_iy(
	.param .u64 .ptr .align 1 _Z7measurePfPiS_iy_param_0,
	.param .u64 .ptr .align 1 _Z7measurePfPiS_iy_param_1,
	.param .u64 .ptr .align 1 _Z7measurePfPiS_iy_param_2,
	.param .u32 _Z7measurePfPiS_iy_param_3,
	.param .u64 _Z7measurePfPiS_iy_param_4
)
{
	.reg .pred 	%p<4>;
	.reg .b32 	%r<10>;
	.reg .b32 	%f<7>;
	.reg .b64 	%rd<11>;

	ld.param.u64 	%rd4, [_Z7measurePfPiS_iy_param_0];
	ld.param.u64 	%rd2, [_Z7measurePfPiS_iy_param_1];
	ld.param.u64 	%rd3, [_Z7measurePfPiS_iy_param_2];
	ld.param.u32 	%r3, [_Z7measurePfPiS_iy_param_3];
	cvta.to.global.u64 	%rd5, %rd4;
	mov.u32 	%r4, %ctaid.x;
	mov.u32 	%r5, %ntid.x;
	mov.u32 	%r6, %tid.x;
	mad.lo.s32 	%r7, %r4, %r5, %r6;
	mul.wide.s32 	%rd6, %r7, 4;
	add.s64 	%rd7, %rd5, %rd6;
	ld.global.f32 	%f1, [%rd7];
	setp.lt.s32 	%p1, %r3, 1;
	@%p1 bra 	$L__BB4_5;
	cvta.to.global.u64 	%rd1, %rd3;
	mov.f32 	%f6, 0f00000000;
	mov.b32 	%r9, 0;
$L__BB4_2:
	mul.wide.u32 	%rd8, %r9, 4;
	add.s64 	%rd9, %rd1, %rd8;
	ld.global.f32 	%f5, [%rd9];
	add.f32 	%f6, %f6, %f5;
	setp.geu.f32 	%p2, %f1, %f6;
	@%p2 bra 	$L__BB4_4;
	cvta.to.global.u64 	%rd10, %rd2;
	st.global.u32 	[%rd10], %r9;
	bra.uni 	$L__BB4_5;
$L__BB4_4:
	add.s32 	%r9, %r9, 1;
	setp.ne.s32 	%p3, %r9, %r3;
	@%p3 bra 	$L__BB4_2;
$L__BB4_5:
	ret;

}


// ===== COMPILED SASS (sm_100) =====

	.target	sm_100

	.elftype	@"ET_EXEC"


//--------------------- .note.nv.tkinfo           --------------------------
	.section	.note.nv.tkinfo,"",@"SHT_NOTE"
	.sectionflags	@"SHF_NOTE_NV_TKINFO"
	.tkinfo
        /*0018*/ 	.word	0x00000002
        /*0030*/ 	.string	""
        /*0030*/ 	.string	"ptxas"
        /*0030*/ 	.string	"Cuda compilation tools, release 13.0, V13.0.88"
        /*0030*/ 	.string	"Build cuda_13.0.r13.0/compiler.36424714_0"
        /*0030*/ 	.string	"-arch sm_100 -m 64 "



//--------------------- .note.nv.cuinfo           --------------------------
	.section	.note.nv.cuinfo,"",@"SHT_NOTE"
	.sectionflags	@"SHF_NOTE_NV_CUINFO"
        /*0018*/ 	.short	0x0002
        /*001a*/ 	.short	0x0064
        /*001c*/ 	.short	0x0082
	.zero		2


//--------------------- .nv.info                  --------------------------
	.section	.nv.info,"",@"SHT_CUDA_INFO"
	.align	4


	//----- nvinfo : EIATTR_REGCOUNT
	.align		4
        /*0000*/ 	.byte	0x04, 0x2f
        /*0002*/ 	.short	(.L_10 - .L_9)
	.align		4
.L_9:
        /*0004*/ 	.word	index@(_Z12setup_kernelP17curandStateXORWOWy)
        /*0008*/ 	.word	0x0000001f


	//----- nvinfo : EIATTR_FRAME_SIZE
	.align		4
.L_10:
        /*000c*/ 	.byte	0x04, 0x11
        /*000e*/ 	.short	(.L_12 - .L_11)
	.align		4
.L_11:
        /*0010*/ 	.word	index@(_Z12setup_kernelP17curandStateXORWOWy)
        /*0014*/ 	.word	0x00000000


	//----- nvinfo : EIATTR_REGCOUNT
	.align		4
.L_12:
        /*0018*/ 	.byte	0x04, 0x2f
        /*001a*/ 	.short	(.L_14 - .L_13)
	.align		4
.L_13:
        /*001c*/ 	.word	index@(_Z23generate_random_numbersP17curandStateXORWOWPf)
        /*0020*/ 	.word	0x00000016


	//----- nvinfo : EIATTR_FRAME_SIZE
	.align		4
.L_14:
        /*0024*/ 	.byte	0x04, 0x11
        /*0026*/ 	.short	(.L_16 - .L_15)
	.align		4
.L_15:
        /*0028*/ 	.word	index@(_Z23generate_random_numbersP17curandStateXORWOWPf)
        /*002c*/ 	.word	0x00000000


	//----- nvinfo : EIATTR_REGCOUNT
	.align		4
.L_16:
        /*0030*/ 	.byte	0x04, 0x2f
        /*0032*/ 	.short	(.L_18 - .L_17)
	.align		4
.L_17:
        /*0034*/ 	.word	index@(_Z9normalizeP6float2i)
        /*0038*/ 	.word	0x00000015


	//----- nvinfo : EIATTR_FRAME_SIZE
	.align		4
.L_18:
        /*003c*/ 	.byte	0x04, 0x11
        /*003e*/ 	.short	(.L_20 - .L_19)
	.align		4
.L_19:
        /*0040*/ 	.word	index@($__internal_3_$__cuda_sm3x_div_rn_noftz_f32_slowpath)
        /*0044*/ 	.word	0x00000000


	//----- nvinfo : EIATTR_FRAME_SIZE
	.align		4
.L_20:
        /*0048*/ 	.byte	0x04, 0x11
        /*004a*/ 	.short	(.L_22 - .L_21)
	.align		4
.L_21:
        /*004c*/ 	.word	index@($__internal_2_$__cuda_sm20_sqrt_rn_f32_slowpath)
        /*0050*/ 	.word	0x00000000


	//----- nvinfo : EIATTR_FRAME_SIZE
	.align		4
.L_22:
        /*0054*/ 	.byte	0x04, 0x11
        /*0056*/ 	.short	(.L_24 - .L_23)
	.align		4
.L_23:
        /*0058*/ 	.word	index@(_Z9normalizeP6float2i)
        /*005c*/ 	.word	0x00000000


	//----- nvinfo : EIATTR_REGCOUNT
	.align		4
.L_24:
        /*0060*/ 	.byte	0x04, 0x2f
        /*0062*/ 	.short	(.L_26 - .L_25)
	.align		4
.L_25:
        /*0064*/ 	.word	index@(_Z21compute_probabilitiesPfP6float2i)
        /*0068*/ 	.word	0x00000014


	//----- nvinfo : EIATTR_FRAME_SIZE
	.align		4
.L_26:
        /*006c*/ 	.byte	0x04, 0x11
        /*006e*/ 	.short	(.L_28 - .L_27)
	.align		4
.L_27:
        /*0070*/ 	.word	index@($__internal_1_$__cuda_sm3x_div_rn_noftz_f32_slowpath)
        /*0074*/ 	.word	0x00000000


	//----- nvinfo : EIATTR_FRAME_SIZE
	.align		4
.L_28:
        /*0078*/ 	.byte	0x04, 0x11
        /*007a*/ 	.short	(.L_30 - .L_29)
	.align		4
.L_29:
        /*007c*/ 	.word	index@($__internal_0_$__cuda_sm20_sqrt_rn_f32_slowpath)
        /*0080*/ 	.word	0x00000000


	//----- nvinfo : EIATTR_FRAME_SIZE
	.align		4
.L_30:
        /*0084*/ 	.byte	0x04, 0x11
        /*0086*/ 	.short	(.L_32 - .L_31)
	.align		4
.L_31:
        /*0088*/ 	.word	index@(_Z21compute_probabilitiesPfP6float2i)
        /*008c*/ 	.word	0x00000000


	//----- nvinfo : EIATTR_REGCOUNT
	.align		4
.L_32:
        /*0090*/ 	.byte	0x04, 0x2f
        /*0092*/ 	.short	(.L_34 - .L_33)
	.align		4
.L_33:
        /*0094*/ 	.word	index@(_Z7measurePfPiS_iy)
        /*0098*/ 	.word	0x0000000a


	//----- nvinfo : EIATTR_FRAME_SIZE
	.align		4
.L_34:
        /*009c*/ 	.byte	0x04, 0x11
        /*009e*/ 	.short	(.L_36 - .L_35)
	.align		4
.L_35:
        /*00a0*/ 	.word	index@(_Z7measurePfPiS_iy)
        /*00a4*/ 	.word	0x00000000


	//----- nvinfo : EIATTR_MIN_STACK_SIZE
	.align		4
.L_36:
        /*00a8*/ 	.byte	0x04, 0x12
        /*00aa*/ 	.short	(.L_38 - .L_37)
	.align		4
.L_37:
        /*00ac*/ 	.word	index@(_Z7measurePfPiS_iy)
        /*00b0*/ 	.word	0x00000000


	//----- nvinfo : EIATTR_MIN_STACK_SIZE
	.align		4
.L_38:
        /*00b4*/ 	.byte	0x04, 0x12
        /*00b6*/ 	.short	(.L_40 - .L_39)
	.align		4
.L_39:
        /*00b8*/ 	.word	index@(_Z21compute_probabilitiesPfP6float2i)
        /*00bc*/ 	.word	0x00000000


	//----- nvinfo : EIATTR_MIN_STACK_SIZE
	.align		4
.L_40:
        /*00c0*/ 	.byte	0x04, 0x12
        /*00c2*/ 	.short	(.L_42 - .L_41)
	.align		4
.L_41:
        /*00c4*/ 	.word	index@(_Z9normalizeP6float2i)
        /*00c8*/ 	.word	0x00000000


	//----- nvinfo : EIATTR_MIN_STACK_SIZE
	.align		4
.L_42:
        /*00cc*/ 	.byte	0x04, 0x12
        /*00ce*/ 	.short	(.L_44 - .L_43)
	.align		4
.L_43:
        /*00d0*/ 	.word	index@(_Z23generate_random_numbersP17curandStateXORWOWPf)
        /*00d4*/ 	.word	0x00000000


	//----- nvinfo : EIATTR_MIN_STACK_SIZE
	.align		4
.L_44:
        /*00d8*/ 	.byte	0x04, 0x12
        /*00da*/ 	.short	(.L_46 - .L_45)
	.align		4
.L_45:
        /*00dc*/ 	.word	index@(_Z12setup_kernelP17curandStateXORWOWy)
        /*00e0*/ 	.word	0x00000000
.L_46:


//--------------------- .nv.compat                --------------------------
	.section	.nv.compat,"",@"SHT_CUDA_COMPAT_INFO"
	.align	4
        /*0000*/ 	.byte	0x02, 0x09, 0x00, 0x00, 0x02, 0x02, 0x01, 0x00, 0x02, 0x05, 0x05, 0x00, 0x03, 0x07, 0x01, 0x01
        /*0010*/ 	.byte	0x02, 0x03, 0x00, 0x00, 0x02, 0x06, 0x01, 0x00, 0x04, 0x0b, 0x08, 0x00, 0x01, 0x00, 0x00, 0x00
        /*0020*/ 	.byte	0x00, 0x00, 0x00, 0x00


//--------------------- .nv.info._Z7measurePfPiS_iy --------------------------
	.section	.nv.info._Z7measurePfPiS_iy,"",@"SHT_CUDA_INFO"
	.sectionflags	@""
	.align	4


	//----- nvinfo : EIATTR_CUDA_API_VERSION
	.align		4
        /*0000*/ 	.byte	0x04, 0x37
        /*0002*/ 	.short	(.L_48 - .L_47)
.L_47:
        /*0004*/ 	.word	0x00000082


	//----- nvinfo : EIATTR_KPARAM_INFO
	.align		4
.L_48:
        /*0008*/ 	.byte	0x04, 0x17
        /*000a*/ 	.short	(.L_50 - .L_49)
.L_49:
        /*000c*/ 	.word	0x00000000
        /*0010*/ 	.short	0x0004
        /*0012*/ 	.short	0x0020
        /*0014*/ 	.byte	0x00, 0xf0, 0x21, 0x00


	//----- nvinfo : EIATTR_KPARAM_INFO
	.align		4
.L_50:
        /*0018*/ 	.byte	0x04, 0x17
        /*001a*/ 	.short	(.L_52 - .L_51)
.L_51:
        /*001c*/ 	.word	0x00000000
        /*0020*/ 	.short	0x0003
        /*0022*/ 	.short	0x0018
        /*0024*/ 	.byte	0x00, 0xf0, 0x11, 0x00


	//----- nvinfo : EIATTR_KPARAM_INFO
	.align		4
.L_52:
        /*0028*/ 	.byte	0x04, 0x17
        /*002a*/ 	.short	(.L_54 - .L_53)
.L_53:
        /*002c*/ 	.word	0x00000000
        /*0030*/ 	.short	0x0002
        /*0032*/ 	.short	0x0010
        /*0034*/ 	.byte	0x00, 0xf5, 0x21, 0x00


	//----- nvinfo : EIATTR_KPARAM_INFO
	.align		4
.L_54:
        /*0038*/ 	.byte	0x04, 0x17
        /*003a*/ 	.short	(.L_56 - .L_55)
.L_55:
        /*003c*/ 	.word	0x00000000
        /*0040*/ 	.short	0x0001
        /*0042*/ 	.short	0x0008
        /*0044*/ 	.byte	0x00, 0xf5, 0x21, 0x00


	//----- nvinfo : EIATTR_KPARAM_INFO
	.align		4
.L_56:
        /*0048*/ 	.byte	0x04, 0x17
        /*004a*/ 	.short	(.L_58 - .L_57)
.L_57:
        /*004c*/ 	.word	0x00000000
        /*0050*/ 	.short	0x0000
        /*0052*/ 	.short	0x0000
        /*0054*/ 	.byte	0x00, 0xf5, 0x21, 0x00


	//----- nvinfo : EIATTR_SPARSE_MMA_MASK
	.align		4
.L_58:
        /*0058*/ 	.byte	0x03, 0x50
        /*005a*/ 	.short	0x0000


	//----- nvinfo : EIATTR_MAXREG_COUNT
	.align		4
        /*005c*/ 	.byte	0x03, 0x1b
        /*005e*/ 	.short	0x00ff


	//----- nvinfo : EIATTR_MERCURY_ISA_VERSION
	.align		4
        /*0060*/ 	.byte	0x03, 0x5f
        /*0062*/ 	.short	0x0101


	//----- nvinfo : EIATTR_VRC_CTA_INIT_COUNT
	.align		4
        /*0064*/ 	.byte	0x02, 0x4a
	.zero		1
	.zero		1


	//----- nvinfo : EIATTR_EXIT_INSTR_OFFSETS
	.align		4
        /*0068*/ 	.byte	0x04, 0x1c
        /*006a*/ 	.short	(.L_60 - .L_59)


	//   ....[0]....
.L_59:
        /*006c*/ 	.word	0x00000070


	//   ....[1]....
        /*0070*/ 	.word	0x00000180


	//   ....[2]....
        /*0074*/ 	.word	0x000001c0


	//----- nvinfo : EIATTR_CRS_STACK_SIZE
	.align		4
.L_60:
        /*0078*/ 	.byte	0x04, 0x1e
        /*007a*/ 	.short	(.L_62 - .L_61)
.L_61:
        /*007c*/ 	.word	0x00000000


	//----- nvinfo : EIATTR_CBANK_PARAM_SIZE
	.align		4
.L_62:
        /*0080*/ 	.byte	0x03, 0x19
        /*0082*/ 	.short	0x0028


	//----- nvinfo : EIATTR_PARAM_CBANK
	.align		4
        /*0084*/ 	.byte	0x04, 0x0a
        /*0086*/ 	.short	(.L_64 - .L_63)
	.align		4
.L_63:
        /*0088*/ 	.word	index@(.nv.constant0._Z7measurePfPiS_iy)
        /*008c*/ 	.short	0x0380
        /*008e*/ 	.short	0x0028


	//----- nvinfo : EIATTR_SW_WAR
	.align		4
.L_64:
        /*0090*/ 	.byte	0x04, 0x36
        /*0092*/ 	.short	(.L_66 - .L_65)
.L_65:
        /*0094*/ 	.word	0x00000008
.L_66:


//--------------------- .nv.info._Z21compute_probabilitiesPfP6float2i --------------------------
	.section	.nv.info._Z21compute_probabilitiesPfP6float2i,"",@"SHT_CUDA_INFO"
	.sectionflags	@""
	.align	4


	//----- nvinfo : EIATTR_CUDA_API_VERSION
	.align		4
        /*0000*/ 	.byte	0x04, 0x37
        /*0002*/ 	.short	(.L_68 - .L_67)
.L_67:
        /*0004*/ 	.word	0x00000082


	//----- nvinfo : EIATTR_KPARAM_INFO
	.align		4
.L_68:
        /*0008*/ 	.byte	0x04, 0x17
        /*000a*/ 	.short	(.L_70 - .L_69)
.L_69:
        /*000c*/ 	.word	0x00000000
        /*0010*/ 	.short	0x0002
        /*0012*/ 	.short	0x0010
        /*0014*/ 	.byte	0x00, 0xf0, 0x11, 0x00


	//----- nvinfo : EIATTR_KPARAM_INFO
	.align		4
.L_70:
        /*0018*/ 	.byte	0x04, 0x17
        /*001a*/ 	.short	(.L_72 - .L_71)
.L_71:
        /*001c*/ 	.word	0x00000000
        /*0020*/ 	.short	0x0001
        /*0022*/ 	.short	0x0008
        /*0024*/ 	.byte	0x00, 0xf5, 0x21, 0x00


	//----- nvinfo : EIATTR_KPARAM_INFO
	.align		4
.L_72:
        /*0028*/ 	.byte	0x04, 0x17
        /*002a*/ 	.short	(.L_74 - .L_73)
.L_73:
        /*002c*/ 	.word	0x00000000
        /*0030*/ 	.short	0x0000
        /*0032*/ 	.short	0x0000
        /*0034*/ 	.byte	0x00, 0xf5, 0x21, 0x00


	//----- nvinfo : EIATTR_SPARSE_MMA_MASK
	.align		4
.L_74:
        /*0038*/ 	.byte	0x03, 0x50
        /*003a*/ 	.short	0x0000


	//----- nvinfo : EIATTR_MAXREG_COUNT
	.align		4
        /*003c*/ 	.byte	0x03, 0x1b
        /*003e*/ 	.short	0x00ff


	//----- nvinfo : EIATTR_MERCURY_ISA_VERSION
	.align		4
        /*0040*/ 	.byte	0x03, 0x5f
        /*0042*/ 	.short	0x0101


	//----- nvinfo : EIATTR_VRC_CTA_INIT_COUNT
	.align		4
        /*0044*/ 	.byte	0x02, 0x4a
	.zero		1
	.zero		1


	//----- nvinfo : EIATTR_EXIT_INSTR_OFFSETS
	.align		4
        /*0048*/ 	.byte	0x04, 0x1c
        /*004a*/ 	.short	(.L_76 - .L_75)


	//   ....[0]....
.L_75:
        /*004c*/ 	.word	0x00000070


	//   ....[1]....
        /*0050*/ 	.word	0x00000340


	//----- nvinfo : EIATTR_CRS_STACK_SIZE
	.align		4
.L_76:
        /*0054*/ 	.byte	0x04, 0x1e
        /*0056*/ 	.short	(.L_78 - .L_77)
.L_77:
        /*0058*/ 	.word	0x00000000


	//----- nvinfo : EIATTR_CBANK_PARAM_SIZE
	.align		4
.L_78:
        /*005c*/ 	.byte	0x03, 0x19
        /*005e*/ 	.short	0x0014


	//----- nvinfo : EIATTR_PARAM_CBANK
	.align		4
        /*0060*/ 	.byte	0x04, 0x0a
        /*0062*/ 	.short	(.L_80 - .L_79)
	.align		4
.L_79:
        /*0064*/ 	.word	index@(.nv.constant0._Z21compute_probabilitiesPfP6float2i)
        /*0068*/ 	.short	0x0380
        /*006a*/ 	.short	0x0014


	//----- nvinfo : EIATTR_SW_WAR
	.align		4
.L_80:
        /*006c*/ 	.byte	0x04, 0x36
        /*006e*/ 	.short	(.L_82 - .L_81)
.L_81:
        /*0070*/ 	.word	0x00000008
.L_82:


//--------------------- .nv.info._Z9normalizeP6float2i --------------------------
	.section	.nv.info._Z9normalizeP6float2i,"",@"SHT_CUDA_INFO"
	.sectionflags	@""
	.align	4


	//----- nvinfo : EIATTR_CUDA_API_VERSION
	.align		4
        /*0000*/ 	.byte	0x04, 0x37
        /*0002*/ 	.short	(.L_84 - .L_83)
.L_83:
        /*0004*/ 	.word	0x00000082


	//----- nvinfo : EIATTR_KPARAM_INFO
	.align		4
.L_84:
        /*0008*/ 	.byte	0x04, 0x17
        /*000a*/ 	.short	(.L_86 - .L_85)
.L_85:
        /*000c*/ 	.word	0x00000000
        /*0010*/ 	.short	0x0001
        /*0012*/ 	.short	0x0008
        /*0014*/ 	.byte	0x00, 0xf0, 0x11, 0x00


	//----- nvinfo : EIATTR_KPARAM_INFO
	.align		4
.L_86:
        /*0018*/ 	.byte	0x04, 0x17
        /*001a*/ 	.short	(.L_88 - .L_87)
.L_87:
        /*001c*/ 	.word	0x00000000
        /*0020*/ 	.short	0x0000
        /*0022*/ 	.short	0x0000
        /*0024*/ 	.byte	0x00, 0xf5, 0x21, 0x00


	//----- nvinfo : EIATTR_SPARSE_MMA_MASK
	.align		4
.L_88:
        /*0028*/ 	.byte	0x03, 0x50
        /*002a*/ 	.short	0x0000


	//----- nvinfo : EIATTR_MAXREG_COUNT
	.align		4
        /*002c*/ 	.byte	0x03, 0x1b
        /*002e*/ 	.short	0x00ff


	//----- nvinfo : EIATTR_NUM_BARRIERS
	.align		4
        /*0030*/ 	.byte	0x02, 0x4c
        /*0032*/ 	.byte	0x01
	.zero		1


	//----- nvinfo : EIATTR_MERCURY_ISA_VERSION
	.align		4
        /*0034*/ 	.byte	0x03, 0x5f
        /*0036*/ 	.short	0x0101


	//----- nvinfo : EIATTR_VRC_CTA_INIT_COUNT
	.align		4
        /*0038*/ 	.byte	0x02, 0x4a
	.zero		1
	.zero		1


	//----- nvinfo : EIATTR_EXIT_INSTR_OFFSETS
	.align		4
        /*003c*/ 	.byte	0x04, 0x1c
        /*003e*/ 	.short	(.L_90 - .L_89)


	//   ....[0]....
.L_89:
        /*0040*/ 	.word	0x000005f0


	//   ....[1]....
        /*0044*/ 	.word	0x00000830


	//----- nvinfo : EIATTR_CRS_STACK_SIZE
	.align		4
.L_90:
        /*0048*/ 	.byte	0x04, 0x1e
        /*004a*/ 	.short	(.L_92 - .L_91)
.L_91:
        /*004c*/ 	.word	0x00000000


	//----- nvinfo : EIATTR_CBANK_PARAM_SIZE
	.align		4
.L_92:
        /*0050*/ 	.byte	0x03, 0x19
        /*0052*/ 	.short	0x000c


	//----- nvinfo : EIATTR_PARAM_CBANK
	.align		4
        /*0054*/ 	.byte	0x04, 0x0a
        /*0056*/ 	.short	(.L_94 - .L_93)
	.align		4
.L_93:
        /*0058*/ 	.word	index@(.nv.constant0._Z9normalizeP6float2i)
        /*005c*/ 	.short	0x0380
        /*005e*/ 	.short	0x000c


	//----- nvinfo : EIATTR_SW_WAR
	.align		4
.L_94:
        /*0060*/ 	.byte	0x04, 0x36
        /*0062*/ 	.short	(.L_96 - .L_95)
.L_95:
        /*0064*/ 	.word	0x00000008
.L_96:


//--------------------- .nv.info._Z23generate_random_numbersP17curandStateXORWOWPf --------------------------
	.section	.nv.info._Z23generate_random_numbersP17curandStateXORWOWPf,"",@"SHT_CUDA_INFO"
	.sectionflags	@""
	.align	4


	//----- nvinfo : EIATTR_CUDA_API_VERSION
	.align		4
        /*0000*/ 	.byte	0x04, 0x37
        /*0002*/ 	.short	(.L_98 - .L_97)
.L_97:
        /*0004*/ 	.word	0x00000082


	//----- nvinfo : EIATTR_KPARAM_INFO
	.align		4
.L_98:
        /*0008*/ 	.byte	0x04, 0x17
        /*000a*/ 	.short	(.L_100 - .L_99)
.L_99:
        /*000c*/ 	.word	0x00000000
        /*0010*/ 	.short	0x0001
        /*0012*/ 	.short	0x0008
        /*0014*/ 	.byte	0x00, 0xf5, 0x21, 0x00


	//----- nvinfo : EIATTR_KPARAM_INFO
	.align		4
.L_100:
        /*0018*/ 	.byte	0x04, 0x17
        /*001a*/ 	.short	(.L_102 - .L_101)
.L_101:
        /*001c*/ 	.word	0x00000000
        /*0020*/ 	.short	0x0000
        /*0022*/ 	.short	0x0000
        /*0024*/ 	.byte	0x00, 0xf5, 0x21, 0x00


	//----- nvinfo : EIATTR_SPARSE_MMA_MASK
	.align		4
.L_102:
        /*0028*/ 	.byte	0x03, 0x50
        /*002a*/ 	.short	0x0000


	//----- nvinfo : EIATTR_MAXREG_COUNT
	.align		4
        /*002c*/ 	.byte	0x03, 0x1b
        /*002e*/ 	.short	0x00ff


	//----- nvinfo : EIATTR_MERCURY_ISA_VERSION
	.align		4
        /*0030*/ 	.byte	0x03, 0x5f
        /*0032*/ 	.short	0x0101


	//----- nvinfo : EIATTR_VRC_CTA_INIT_COUNT
	.align		4
        /*0034*/ 	.byte	0x02, 0x4a
	.zero		1
	.zero		1


	//----- nvinfo : EIATTR_EXIT_INSTR_OFFSETS
	.align		4
        /*0038*/ 	.byte	0x04, 0x1c
        /*003a*/ 	.short	(.L_104 - .L_103)


	//   ....[0]....
.L_103:
        /*003c*/ 	.word	0x00000200


	//----- nvinfo : EIATTR_CBANK_PARAM_SIZE
	.align		4
.L_104:
        /*0040*/ 	.byte	0x03, 0x19
        /*0042*/ 	.short	0x0010


	//----- nvinfo : EIATTR_PARAM_CBANK
	.align		4
        /*0044*/ 	.byte	0x04, 0x0a
        /*0046*/ 	.short	(.L_106 - .L_105)
	.align		4
.L_105:
        /*0048*/ 	.word	index@(.nv.constant0._Z23generate_random_numbersP17curandStateXORWOWPf)
        /*004c*/ 	.short	0x0380
        /*004e*/ 	.short	0x0010


	//----- nvinfo : EIATTR_SW_WAR
	.align		4
.L_106:
        /*0050*/ 	.byte	0x04, 0x36
        /*0052*/ 	.short	(.L_108 - .L_107)
.L_107:
        /*0054*/ 	.word	0x00000008
.L_108:


//--------------------- .nv.info._Z12setup_kernelP17curandStateXORWOWy --------------------------
	.section	.nv.info._Z12setup_kernelP17curandStateXORWOWy,"",@"SHT_CUDA_INFO"
	.sectionflags	@""
	.align	4


	//----- nvinfo : EIATTR_CUDA_API_VERSION
	.align		4
        /*0000*/ 	.byte	0x04, 0x37
        /*0002*/ 	.short	(.L_110 - .L_109)
.L_109:
        /*0004*/ 	.word	0x00000082


	//----- nvinfo : EIATTR_KPARAM_INFO
	.align		4
.L_110:
        /*0008*/ 	.byte	0x04, 0x17
        /*000a*/ 	.short	(.L_112 - .L_111)
.L_111:
        /*000c*/ 	.word	0x00000000
        /*0010*/ 	.short	0x0001
        /*0012*/ 	.short	0x0008
        /*0014*/ 	.byte	0x00, 0xf0, 0x21, 0x00


	//----- nvinfo : EIATTR_KPARAM_INFO
	.align		4
.L_112:
        /*0018*/ 	.byte	0x04, 0x17
        /*001a*/ 	.short	(.L_114 - .L_113)
.L_113:
        /*001c*/ 	.word	0x00000000
        /*0020*/ 	.short	0x0000
        /*0022*/ 	.short	0x0000
        /*0024*/ 	.byte	0x00, 0xf5, 0x21, 0x00


	//----- nvinfo : EIATTR_SPARSE_MMA_MASK
	.align		4
.L_114:
        /*0028*/ 	.byte	0x03, 0x50
        /*002a*/ 	.short	0x0000


	//----- nvinfo : EIATTR_MAXREG_COUNT
	.align		4
        /*002c*/ 	.byte	0x03, 0x1b
        /*002e*/ 	.short	0x00ff


	//----- nvinfo : EIATTR_MERCURY_ISA_VERSION
	.align		4
        /*0030*/ 	.byte	0x03, 0x5f
        /*0032*/ 	.short	0x0101


	//----- nvinfo : EIATTR_VRC_CTA_INIT_COUNT
	.align		4
        /*0034*/ 	.byte	0x02, 0x4a
	.zero		1
	.zero		1


	//----- nvinfo : EIATTR_EXIT_INSTR_OFFSETS
	.align		4
        /*0038*/ 	.byte	0x04, 0x1c
        /*003a*/ 	.short	(.L_116 - .L_115)


	//   ....[0]....
.L_115:
        /*003c*/ 	.word	0x00000ed0


	//----- nvinfo : EIATTR_CRS_STACK_SIZE
	.align		4
.L_116:
        /*0040*/ 	.byte	0x04, 0x1e
        /*0042*/ 	.short	(.L_118 - .L_117)
.L_117:
        /*0044*/ 	.word	0x00000000


	//----- nvinfo : EIATTR_CBANK_PARAM_SIZE
	.align		4
.L_118:
        /*0048*/ 	.byte	0x03, 0x19
        /*004a*/ 	.short	0x0010


	//----- nvinfo : EIATTR_PARAM_CBANK
	.align		4
        /*004c*/ 	.byte	0x04, 0x0a
        /*004e*/ 	.short	(.L_120 - .L_119)
	.align		4
.L_119:
        /*0050*/ 	.word	index@(.nv.constant0._Z12setup_kernelP17curandStateXORWOWy)
        /*0054*/ 	.short	0x0380
        /*0056*/ 	.short	0x0010


	//----- nvinfo : EIATTR_SW_WAR
	.align		4
.L_120:
        /*0058*/ 	.byte	0x04, 0x36
        /*005a*/ 	.short	(.L_122 - .L_121)
.L_121:
        /*005c*/ 	.word	0x00000008
.L_122:


//--------------------- .nv.callgraph             --------------------------
	.section	.nv.callgraph,"",@"SHT_CUDA_CALLGRAPH"
	.align	4
	.sectionentsize	8
	.align		4
        /*0000*/ 	.word	0x00000000
	.align		4
        /*0004*/ 	.word	0xffffffff
	.align		4
        /*0008*/ 	.word	0x00000000
	.align		4
        /*000c*/ 	.word	0xfffffffe
	.align		4
        /*0010*/ 	.word	0x00000000
	.align		4
        /*0014*/ 	.word	0xfffffffd
	.align		4
        /*0018*/ 	.word	0x00000000
	.align		4
        /*001c*/ 	.word	0xfffffffc


//--------------------- .nv.constant4             --------------------------
	.section	.nv.constant4,"a",@progbits
	.align	8
	.align		8
.nv.constant4:
        /*0000*/ 	.dword	precalc_xorwow_matrix
	.align		8
        /*0008*/ 	.dword	precalc_xorwow_offset_matrix
	.align		8
        /*0010*/ 	.dword	mrg32k3aM1
	.align		8
        /*0018*/ 	.dword	mrg32k3aM2
	.align		8
        /*0020*/ 	.dword	mrg32k3aM1SubSeq
	.align		8
        /*0028*/ 	.dword	mrg32k3aM2SubSeq
	.align		8
        /*0030*/ 	.dword	mrg32k3aM1Seq
	.align		8
        /*0038*/ 	.dword	mrg32k3aM2Seq


//--------------------- .nv.constant3             --------------------------
	.section	.nv.constant3,"a",@progbits
	.align	8
.nv.constant3:
	.type		__cr_lgamma_table,@object
	.size		__cr_lgamma_table,(.L_8 - __cr_lgamma_table)
__cr_lgamma_table:
        /*0000*/ 	.byte	0x00, 0x00, 0x00, 0x00, 0x00, 0x00, 0x00, 0x00, 0x00, 0x00, 0x00, 0x00, 0x00, 0x00, 0x00, 0x00
        /*0010*/ 	.byte	0xef, 0x39, 0xfa, 0xfe, 0x42, 0x2e, 0xe6, 0x3f, 0x02, 0x20, 0x2a, 0xfa, 0x0b, 0xab, 0xfc, 0x3f
        /*0020*/ 	.byte	0xf9, 0x2c, 0x92, 0x7c, 0xa7, 0x6c, 0x09, 0x40, 0xc9, 0x79, 0x44, 0x3c, 0x64, 0x26, 0x13, 0x40
        /*0030*/ 	.byte	0xca, 0x01, 0xcf, 0x3a, 0x27, 0x51, 0x1a, 0x40, 0x30, 0xcc, 0x2d, 0xf3, 0xe1, 0x0c, 0x21, 0x40
        /*0040*/ 	.byte	0x0d, 0xb7, 0xfc, 0x82, 0x8e, 0x35, 0x25, 0x40
.L_8:


//--------------------- .text._Z7measurePfPiS_iy  --------------------------
	.section	.text._Z7measurePfPiS_iy,"ax",@progbits
	.align	128
        .global         _Z7measurePfPiS_iy
        .type           _Z7measurePfPiS_iy,@function
        .size           _Z7measurePfPiS_iy,(.L_x_66 - _Z7measurePfPiS_iy)
        .other          _Z7measurePfPiS_iy,@"STO_CUDA_ENTRY STV_DEFAULT"
_Z7measurePfPiS_iy:
.text._Z7measurePfPiS_iy:
[----:B------:R-:W-:Y:S08]  /*0000*/  LDC R1, c[0x0][0x37c] ;  /* 0x0000df00ff017b82 */ /* 0x000ff00000000800 */
[----:B------:R-:W0:Y:S01]  /*0010*/  LDC R2, c[0x0][0x398] ;  /* 0x0000e600ff027b82 */ /* 0x000e220000000800 */
[----:B------:R-:W1:Y:S07]  /*0020*/  S2R R0, SR_TID.X ;  /* 0x0000000000007919 */ /* 0x000e6e0000002100 */
[----:B------:R-:W2:Y:S08]  /*0030*/  LDC R5, c[0x0][0x360] ;  /* 0x0000d800ff057b82 */ /* 0x000eb00000000800 */
[----:B------:R-:W3:Y:S01]  /*0040*/  S2UR UR6, SR_CTAID.X ;  /* 0x00000000000679c3 */ /* 0x000ee20000002500 */
[----:B0-----:R-:W-:-:S07]  /*0050*/  ISETP.GE.AND P0, PT, R2, 0x1, PT ;  /* 0x000000010200780c */ /* 0x001fce0003f06270 */
[----:B------:R-:W0:Y:S06]  /*0060*/  LDC.64 R2, c[0x0][0x380] ;  /* 0x0000e000ff027b82 */ /* 0x000e2c0000000a00 */
[----:B-123--:R-:W-:Y:S05]  /*0070*/  @!P0 EXIT ;  /* 0x000000000000894d */ /* 0x00efea0003800000 */
[----:B------:R-:W1:Y:S01]  /*0080*/  LDCU.64 UR4, c[0x0][0x358] ;  /* 0x00006b00ff0477ac */ /* 0x000e620008000a00 */
[----:B------:R-:W-:Y:S01]  /*0090*/  IMAD R5, R5, UR6, R0 ;  /* 0x0000000605057c24 */ /* 0x000fe2000f8e0200 */
[----:B------:R-:W-:Y:S01]  /*00a0*/  BSSY.RECONVERGENT B0, `(.L_x_0) ;  /* 0x000000f000007945 */ /* 0x000fe20003800200 */
[----:B------:R-:W-:Y:S01]  /*00b0*/  CS2R R6, SRZ ;  /* 0x0000000000067805 */ /* 0x000fe2000001ff00 */
[----:B------:R-:W2:Y:S01]  /*00c0*/  LDCU UR6, c[0x0][0x398] ;  /* 0x00007300ff0677ac */ /* 0x000ea20008000800 */
[----:B0-----:R-:W-:Y:S02]  /*00d0*/  IMAD.WIDE R2, R5, 0x4, R2 ;  /* 0x0000000405027825 */ /* 0x001fe400078e0202 */
[----:B------:R-:W0:Y:S03]  /*00e0*/  LDC.64 R4, c[0x0][0x390] ;  /* 0x0000e400ff047b82 */ /* 0x000e260000000a00 */
[----:B-1----:R1:W5:Y:S02]  /*00f0*/  LDG.E R0, desc[UR4][R2.64] ;  /* 0x0000000402007981 */ /* 0x002364000c1e1900 */
.L_x_2:
[----:B01----:R-:W-:-:S06]  /*0100*/  IMAD.WIDE.U32 R2, R7, 0x4, R4 ;  /* 0x0000000407027825 */ /* 0x003fcc00078e0004 */
[----:B------:R-:W3:Y:S02]  /*0110*/  LDG.E R3, desc[UR4][R2.64] ;  /* 0x0000000402037981 */ /* 0x000ee4000c1e1900 */
[----:B---3--:R-:W-:-:S05]  /*0120*/  FADD R6, R3, R6 ;  /* 0x0000000603067221 */ /* 0x008fca0000000000 */
[----:B-----5:R-:W-:-:S13]  /*0130*/  FSETP.GEU.AND P0, PT, R0, R6, PT ;  /* 0x000000060000720b */ /* 0x020fda0003f0e000 */
[----:B------:R-:W-:Y:S05]  /*0140*/  @!P0 BRA `(.L_x_1) ;  /* 0x0000000000108947 */ /* 0x000fea0003800000 */
[----:B------:R-:W-:-:S04]  /*0150*/  IADD3 R7, PT, PT, R7, 0x1, RZ ;  /* 0x0000000107077810 */ /* 0x000fc80007ffe0ff */
[----:B--2---:R-:W-:-:S13]  /*0160*/  ISETP.NE.AND P0, PT, R7, UR6, PT ;  /* 0x0000000607007c0c */ /* 0x004fda000bf05270 */
[----:B------:R-:W-:Y:S05]  /*0170*/  @P0 BRA `(.L_x_2) ;  /* 0xfffffffc00e00947 */ /* 0x000fea000383ffff */
[----:B------:R-:W-:Y:S05]  /*0180*/  EXIT ;  /* 0x000000000000794d */ /* 0x000fea0003800000 */
.L_x_1:
[----:B--2---:R-:W-:Y:S05]  /*0190*/  BSYNC.RECONVERGENT B0 ;  /* 0x0000000000007941 */ /* 0x004fea0003800200 */
.L_x_0:
[----:B------:R-:W0:Y:S02]  /*01a0*/  LDC.64 R2, c[0x0][0x388] ;  /* 0x0000e200ff027b82 */ /* 0x000e240000000a00 */
[----:B0-----:R-:W-:Y:S01]  /*01b0*/  STG.E desc[UR4][R2.64], R7 ;  /* 0x0000000702007986 */ /* 0x001fe2000c101904 */
[----:B------:R-:W-:Y:S05]  /*01c0*/  EXIT ;  /* 0x000000000000794d */ /* 0x000fea0003800000 */
.L_x_3:
[----:B------:R-:W-:-:S00]  /*01d0*/  BRA `(.L_x_3) ;  /* 0xfffffffc00fc7947 */ /* 0x000fc0000383ffff */
[----:B------:R-:W-:-:S00]  /*01e0*/  NOP ;  /* 0x0000000000007918 */ /* 0x000fc00000000000 */
        /* <DEDUP_REMOVED lines=9> */
.L_x_66:


//--------------------- .text._Z21compute_probabilitiesPfP6float2i --------------------------
	.section	.text._Z21compute_probabilitiesPfP6float2i,"ax",@progbits
	.align	128
        .global         _Z21compute_probabilitiesPfP6float2i
        .type           _Z21compute_probabilitiesPfP6float2i,@function
        .size           _Z21compute_probabilitiesPfP6float2i,(.L_x_63 - _Z21compute_probabilitiesPfP6float2i)
        .other          _Z21compute_probabilitiesPfP6float2i,@"STO_CUDA_ENTRY STV_DEFAULT"
_Z21compute_probabilitiesPfP6float2i:
.text._Z21compute_probabilitiesPfP6float2i:
[----:B------:R-:W-:Y:S01]  /*0000*/  LDC R1, c[0x0][0x37c] ;  /* 0x0000df00ff017b82 */ /* 0x000fe20000000800 */
[----:B------:R-:W0:Y:S01]  /*0010*/  S2R R6, SR_TID.X ;  /* 0x0000000000067919 */ /* 0x000e220000002100 */
[----:B------:R-:W0:Y:S01]  /*0020*/  LDCU UR4, c[0x0][0x360] ;  /* 0x00006c00ff0477ac */ /* 0x000e220008000800 */
[----:B------:R-:W0:Y:S01]  /*0030*/  S2R R3, SR_CTAID.X ;  /* 0x0000000000037919 */ /* 0x000e220000002500 */
[----:B------:R-:W1:Y:S01]  /*0040*/  LDCU UR5, c[0x0][0x390] ;  /* 0x00007200ff0577ac */ /* 0x000e620008000800 */
[----:B0-----:R-:W-:-:S05]  /*0050*/  IMAD R6, R3, UR4, R6 ;  /* 0x0000000403067c24 */ /* 0x001fca000f8e0206 */
[----:B-1----:R-:W-:-:S13]  /*0060*/  ISETP.GE.AND P0, PT, R6, UR5, PT ;  /* 0x0000000506007c0c */ /* 0x002fda000bf06270 */
[----:B------:R-:W-:Y:S05]  /*0070*/  @P0 EXIT ;  /* 0x000000000000094d */ /* 0x000fea0003800000 */
[----:B------:R-:W0:Y:S01]  /*0080*/  LDC.64 R4, c[0x0][0x388] ;  /* 0x0000e200ff047b82 */ /* 0x000e220000000a00 */
[----:B------:R-:W1:Y:S01]  /*0090*/  LDCU.64 UR4, c[0x0][0x358] ;  /* 0x00006b00ff0477ac */ /* 0x000e620008000a00 */
[----:B0-----:R-:W-:-:S06]  /*00a0*/  IMAD.WIDE R4, R6, 0x8, R4 ;  /* 0x0000000806047825 */ /* 0x001fcc00078e0204 */
[----:B-1----:R-:W2:Y:S01]  /*00b0*/  LDG.E.64 R4, desc[UR4][R4.64] ;  /* 0x0000000404047981 */ /* 0x002ea2000c1e1b00 */
[----:B------:R-:W-:Y:S01]  /*00c0*/  BSSY.RECONVERGENT B0, `(.L_x_4) ;  /* 0x000000e000007945 */ /* 0x000fe20003800200 */
[----:B--2---:R-:W-:-:S04]  /*00d0*/  FSETP.GT.AND P0, PT, |R4|, |R5|, PT ;  /* 0x400000050400720b */ /* 0x004fc80003f04200 */
[----:B------:R-:W-:Y:S02]  /*00e0*/  FSEL R3, |R4|, |R5|, P0 ;  /* 0x4000000504037208 */ /* 0x000fe40000000200 */
[----:B------:R-:W-:Y:S02]  /*00f0*/  FSEL R0, |R5|, |R4|, P0 ;  /* 0x4000000405007208 */ /* 0x000fe40000000200 */
[----:B------:R-:W0:Y:S08]  /*0100*/  MUFU.RCP R2, R3 ;  /* 0x0000000300027308 */ /* 0x000e300000001000 */
[----:B------:R-:W1:Y:S01]  /*0110*/  FCHK P0, R0, R3 ;  /* 0x0000000300007302 */ /* 0x000e620000000000 */
[----:B0-----:R-:W-:-:S04]  /*0120*/  FFMA R7, -R3, R2, 1 ;  /* 0x3f80000003077423 */ /* 0x001fc80000000102 */
[----:B------:R-:W-:-:S04]  /*0130*/  FFMA R7, R2, R7, R2 ;  /* 0x0000000702077223 */ /* 0x000fc80000000002 */
[----:B------:R-:W-:-:S04]  /*0140*/  FFMA R2, R0, R7, RZ ;  /* 0x0000000700027223 */ /* 0x000fc800000000ff */
[----:B------:R-:W-:-:S04]  /*0150*/  FFMA R8, -R3, R2, R0 ;  /* 0x0000000203087223 */ /* 0x000fc80000000100 */
[----:B------:R-:W-:Y:S01]  /*0160*/  FFMA R2, R7, R8, R2 ;  /* 0x0000000807027223 */ /* 0x000fe20000000002 */
[----:B-1----:R-:W-:Y:S06]  /*0170*/  @!P0 BRA `(.L_x_5) ;  /* 0x0000000000088947 */ /* 0x002fec0003800000 */
[----:B------:R-:W-:-:S07]  /*0180*/  MOV R8, 0x1a0 ;  /* 0x000001a000087802 */ /* 0x000fce0000000f00 */
[----:B------:R-:W-:Y:S05]  /*0190*/  CALL.REL.NOINC `($__internal_1_$__cuda_sm3x_div_rn_noftz_f32_slowpath) ;  /* 0x0000000000c47944 */ /* 0x000fea0003c00000 */
.L_x_5:
[----:B------:R-:W-:Y:S05]  /*01a0*/  BSYNC.RECONVERGENT B0 ;  /* 0x0000000000007941 */ /* 0x000fea0003800200 */
.L_x_4:
[----:B------:R-:W-:Y:S01]  /*01b0*/  FFMA R7, R2, R2, 1 ;  /* 0x3f80000002077423 */ /* 0x000fe20000000002 */
[----:B------:R-:W-:Y:S03]  /*01c0*/  BSSY.RECONVERGENT B0, `(.L_x_6) ;  /* 0x000000d000007945 */ /* 0x000fe60003800200 */
[----:B------:R-:W-:Y:S01]  /*01d0*/  VIADD R2, R7, 0xf3000000 ;  /* 0xf300000007027836 */ /* 0x000fe20000000000 */
[----:B------:R0:W1:Y:S04]  /*01e0*/  MUFU.RSQ R8, R7 ;  /* 0x0000000700087308 */ /* 0x0000680000001400 */
[----:B------:R-:W-:-:S13]  /*01f0*/  ISETP.GT.U32.AND P0, PT, R2, 0x727fffff, PT ;  /* 0x727fffff0200780c */ /* 0x000fda0003f04070 */
[----:B01----:R-:W-:Y:S05]  /*0200*/  @!P0 BRA `(.L_x_7) ;  /* 0x0000000000108947 */ /* 0x003fea0003800000 */
[----:B------:R-:W-:-:S07]  /*0210*/  MOV R12, 0x230 ;  /* 0x00000230000c7802 */ /* 0x000fce0000000f00 */
[----:B------:R-:W-:Y:S05]  /*0220*/  CALL.REL.NOINC `($__internal_0_$__cuda_sm20_sqrt_rn_f32_slowpath) ;  /* 0x0000000000487944 */ /* 0x000fea0003c00000 */
[----:B------:R-:W-:Y:S01]  /*0230*/  IMAD.MOV.U32 R2, RZ, RZ, R7 ;  /* 0x000000ffff027224 */ /* 0x000fe200078e0007 */
[----:B------:R-:W-:Y:S06]  /*0240*/  BRA `(.L_x_8) ;  /* 0x0000000000107947 */ /* 0x000fec0003800000 */
.L_x_7:
[----:B------:R-:W-:Y:S01]  /*0250*/  FMUL.FTZ R2, R7, R8 ;  /* 0x0000000807027220 */ /* 0x000fe20000410000 */
[----:B------:R-:W-:-:S03]  /*0260*/  FMUL.FTZ R8, R8, 0.5 ;  /* 0x3f00000008087820 */ /* 0x000fc60000410000 */
[----:B------:R-:W-:-:S04]  /*0270*/  FFMA R7, -R2, R2, R7 ;  /* 0x0000000202077223 */ /* 0x000fc80000000107 */
[----:B------:R-:W-:-:S07]  /*0280*/  FFMA R2, R7, R8, R2 ;  /* 0x0000000807027223 */ /* 0x000fce0000000002 */
.L_x_8:
[----:B------:R-:W-:Y:S05]  /*0290*/  BSYNC.RECONVERGENT B0 ;  /* 0x0000000000007941 */ /* 0x000fea0003800200 */
.L_x_6:
[----:B------:R-:W0:Y:S01]  /*02a0*/  LDC.64 R8, c[0x0][0x380] ;  /* 0x0000e000ff087b82 */ /* 0x000e220000000a00 */
[C---:B------:R-:W-:Y:S01]  /*02b0*/  FMNMX R0, R3.reuse, R0, !PT ;  /* 0x0000000003007209 */ /* 0x040fe20007800000 */
[----:B------:R-:W-:Y:S01]  /*02c0*/  FADD R5, |R4|, |R5| ;  /* 0x4000000504057221 */ /* 0x000fe20000000200 */
[C---:B------:R-:W-:Y:S01]  /*02d0*/  FMUL R2, R3.reuse, R2 ;  /* 0x0000000203027220 */ /* 0x040fe20000400000 */
[----:B------:R-:W-:Y:S02]  /*02e0*/  FSETP.NEU.AND P1, PT, R3, RZ, PT ;  /* 0x000000ff0300720b */ /* 0x000fe40003f2d000 */
[----:B------:R-:W-:-:S13]  /*02f0*/  FSETP.GT.AND P0, PT, R0, 3.40282346638528859812e+38, PT ;  /* 0x7f7fffff0000780b */ /* 0x000fda0003f04000 */
[----:B------:R-:W-:Y:S01]  /*0300*/  @!P0 FSEL R5, R5, R2, !P1 ;  /* 0x0000000205058208 */ /* 0x000fe20004800000 */
[----:B0-----:R-:W-:-:S04]  /*0310*/  IMAD.WIDE R6, R6, 0x4, R8 ;  /* 0x0000000406067825 */ /* 0x001fc800078e0208 */
[----:B------:R-:W-:-:S05]  /*0320*/  FMUL R5, R5, R5 ;  /* 0x0000000505057220 */ /* 0x000fca0000400000 */
[----:B------:R-:W-:Y:S01]  /*0330*/  STG.E desc[UR4][R6.64], R5 ;  /* 0x0000000506007986 */ /* 0x000fe2000c101904 */
[----:B------:R-:W-:Y:S05]  /*0340*/  EXIT ;  /* 0x000000000000794d */ /* 0x000fea0003800000 */
        .weak           $__internal_0_$__cuda_sm20_sqrt_rn_f32_slowpath
        .type           $__internal_0_$__cuda_sm20_sqrt_rn_f32_slowpath,@function
        .size           $__internal_0_$__cuda_sm20_sqrt_rn_f32_slowpath,($__internal_1_$__cuda_sm3x_div_rn_noftz_f32_slowpath - $__internal_0_$__cuda_sm20_sqrt_rn_f32_slowpath)
$__internal_0_$__cuda_sm20_sqrt_rn_f32_slowpath:
[----:B------:R-:W-:-:S13]  /*0350*/  LOP3.LUT P0, RZ, R7, 0x7fffffff, RZ, 0xc0, !PT ;  /* 0x7fffffff07ff7812 */ /* 0x000fda000780c0ff */
[----:B------:R-:W-:Y:S05]  /*0360*/  @!P0 BRA `(.L_x_9) ;  /* 0x0000000000448947 */ /* 0x000fea0003800000 */
[----:B------:R-:W-:Y:S01]  /*0370*/  FSETP.GEU.FTZ.AND P0, PT, R7, RZ, PT ;  /* 0x000000ff0700720b */ /* 0x000fe20003f1e000 */
[----:B------:R-:W-:-:S12]  /*0380*/  IMAD.MOV.U32 R2, RZ, RZ, R7 ;  /* 0x000000ffff027224 */ /* 0x000fd800078e0007 */
[----:B------:R-:W-:Y:S01]  /*0390*/  @!P0 IMAD.MOV.U32 R7, RZ, RZ, 0x7fffffff ;  /* 0x7fffffffff078424 */ /* 0x000fe200078e00ff */
[----:B------:R-:W-:Y:S06]  /*03a0*/  @!P0 BRA `(.L_x_9) ;  /* 0x0000000000348947 */ /* 0x000fec0003800000 */
[----:B------:R-:W-:-:S13]  /*03b0*/  FSETP.GTU.FTZ.AND P0, PT, |R2|, +INF , PT ;  /* 0x7f8000000200780b */ /* 0x000fda0003f1c200 */
[----:B------:R-:W-:Y:S01]  /*03c0*/  @P0 FADD.FTZ R7, R2, 1 ;  /* 0x3f80000002070421 */ /* 0x000fe20000010000 */
[----:B------:R-:W-:Y:S06]  /*03d0*/  @P0 BRA `(.L_x_9) ;  /* 0x0000000000280947 */ /* 0x000fec0003800000 */
[----:B------:R-:W-:-:S13]  /*03e0*/  FSETP.NEU.FTZ.AND P0, PT, |R2|, +INF , PT ;  /* 0x7f8000000200780b */ /* 0x000fda0003f1d200 */
[----:B------:R-:W-:-:S04]  /*03f0*/  @P0 FFMA R8, R2, 1.84467440737095516160e+19, RZ ;  /* 0x5f80000002080823 */ /* 0x000fc800000000ff */
[----:B------:R-:W0:Y:S02]  /*0400*/  @P0 MUFU.RSQ R7, R8 ;  /* 0x0000000800070308 */ /* 0x000e240000001400 */
[----:B0-----:R-:W-:Y:S01]  /*0410*/  @P0 FMUL.FTZ R9, R8, R7 ;  /* 0x0000000708090220 */ /* 0x001fe20000410000 */
[----:B------:R-:W-:Y:S01]  /*0420*/  @P0 FMUL.FTZ R11, R7, 0.5 ;  /* 0x3f000000070b0820 */ /* 0x000fe20000410000 */
[----:B------:R-:W-:Y:S02]  /*0430*/  @!P0 IMAD.MOV.U32 R7, RZ, RZ, R2 ;  /* 0x000000ffff078224 */ /* 0x000fe400078e0002 */
[----:B------:R-:W-:-:S04]  /*0440*/  @P0 FADD.FTZ R10, -R9, -RZ ;  /* 0x800000ff090a0221 */ /* 0x000fc80000010100 */
[----:B------:R-:W-:-:S04]  /*0450*/  @P0 FFMA R10, R9, R10, R8 ;  /* 0x0000000a090a0223 */ /* 0x000fc80000000008 */
[----:B------:R-:W-:-:S04]  /*0460*/  @P0 FFMA R10, R10, R11, R9 ;  /* 0x0000000b0a0a0223 */ /* 0x000fc80000000009 */
[----:B------:R-:W-:-:S07]  /*0470*/  @P0 FMUL.FTZ R7, R10, 2.3283064365386962891e-10 ;  /* 0x2f8000000a070820 */ /* 0x000fce0000410000 */
.L_x_9:
[----:B------:R-:W-:Y:S02]  /*0480*/  IMAD.MOV.U32 R8, RZ, RZ, R12 ;  /* 0x000000ffff087224 */ /* 0x000fe400078e000c */
[----:B------:R-:W-:-:S04]  /*0490*/  IMAD.MOV.U32 R9, RZ, RZ, 0x0 ;  /* 0x00000000ff097424 */ /* 0x000fc800078e00ff */
[----:B------:R-:W-:Y:S05]  /*04a0*/  RET.REL.NODEC R8 `(_Z21compute_probabilitiesPfP6float2i) ;  /* 0xfffffff808d47950 */ /* 0x000fea0003c3ffff */
        .weak           $__internal_1_$__cuda_sm3x_div_rn_noftz_f32_slowpath
        .type           $__internal_1_$__cuda_sm3x_div_rn_noftz_f32_slowpath,@function
        .size           $__internal_1_$__cuda_sm3x_div_rn_noftz_f32_slowpath,(.L_x_63 - $__internal_1_$__cuda_sm3x_div_rn_noftz_f32_slowpath)
$__internal_1_$__cuda_sm3x_div_rn_noftz_f32_slowpath:
[--C-:B------:R-:W-:Y:S01]  /*04b0*/  SHF.R.U32.HI R7, RZ, 0x17, R3.reuse ;  /* 0x00000017ff077819 */ /* 0x100fe20000011603 */
[----:B------:R-:W-:Y:S01]  /*04c0*/  BSSY.RECONVERGENT B1, `(.L_x_10) ;  /* 0x0000064000017945 */ /* 0x000fe20003800200 */
[--C-:B------:R-:W-:Y:S01]  /*04d0*/  SHF.R.U32.HI R2, RZ, 0x17, R0.reuse ;  /* 0x00000017ff027819 */ /* 0x100fe20000011600 */
[----:B------:R-:W-:Y:S01]  /*04e0*/  IMAD.MOV.U32 R10, RZ, RZ, R0 ;  /* 0x000000ffff0a7224 */ /* 0x000fe200078e0000 */
[----:B------:R-:W-:Y:S01]  /*04f0*/  LOP3.LUT R9, R7, 0xff, RZ, 0xc0, !PT ;  /* 0x000000ff07097812 */ /* 0x000fe200078ec0ff */
[----:B------:R-:W-:Y:S01]  /*0500*/  IMAD.MOV.U32 R11, RZ, RZ, R3 ;  /* 0x000000ffff0b7224 */ /* 0x000fe200078e0003 */
[----:B------:R-:W-:-:S03]  /*0510*/  LOP3.LUT R2, R2, 0xff, RZ, 0xc0, !PT ;  /* 0x000000ff02027812 */ /* 0x000fc600078ec0ff */
[----:B------:R-:W-:Y:S02]  /*0520*/  VIADD R13, R9, 0xffffffff ;  /* 0xffffffff090d7836 */ /* 0x000fe40000000000 */
[----:B------:R-:W-:-:S03]  /*0530*/  VIADD R12, R2, 0xffffffff ;  /* 0xffffffff020c7836 */ /* 0x000fc60000000000 */
[----:B------:R-:W-:-:S04]  /*0540*/  ISETP.GT.U32.AND P0, PT, R13, 0xfd, PT ;  /* 0x000000fd0d00780c */ /* 0x000fc80003f04070 */
[----:B------:R-:W-:-:S13]  /*0550*/  ISETP.GT.U32.OR P0, PT, R12, 0xfd, P0 ;  /* 0x000000fd0c00780c */ /* 0x000fda0000704470 */
[----:B------:R-:W-:Y:S01]  /*0560*/  @!P0 IMAD.MOV.U32 R7, RZ, RZ, RZ ;  /* 0x000000ffff078224 */ /* 0x000fe200078e00ff */
[----:B------:R-:W-:Y:S06]  /*0570*/  @!P0 BRA `(.L_x_11) ;  /* 0x00000000005c8947 */ /* 0x000fec0003800000 */
[----:B------:R-:W-:Y:S02]  /*0580*/  FSETP.GTU.FTZ.AND P0, PT, |R0|, +INF , PT ;  /* 0x7f8000000000780b */ /* 0x000fe40003f1c200 */
[----:B------:R-:W-:-:S04]  /*0590*/  FSETP.GTU.FTZ.AND P1, PT, |R3|, +INF , PT ;  /* 0x7f8000000300780b */ /* 0x000fc80003f3c200 */
[----:B------:R-:W-:-:S13]  /*05a0*/  PLOP3.LUT P0, PT, P0, P1, PT, 0xf8, 0x8f ;  /* 0x00000000008f781c */ /* 0x000fda0000703f70 */
[----:B------:R-:W-:Y:S05]  /*05b0*/  @P0 BRA `(.L_x_12) ;  /* 0x00000004004c0947 */ /* 0x000fea0003800000 */
[----:B------:R-:W-:-:S13]  /*05c0*/  LOP3.LUT P0, RZ, R11, 0x7fffffff, R10, 0xc8, !PT ;  /* 0x7fffffff0bff7812 */ /* 0x000fda000780c80a */
[----:B------:R-:W-:Y:S05]  /*05d0*/  @!P0 BRA `(.L_x_13) ;  /* 0x00000004003c8947 */ /* 0x000fea0003800000 */
[C---:B------:R-:W-:Y:S02]  /*05e0*/  FSETP.NEU.FTZ.AND P2, PT, |R0|.reuse, +INF , PT ;  /* 0x7f8000000000780b */ /* 0x040fe40003f5d200 */
[----:B------:R-:W-:Y:S02]  /*05f0*/  FSETP.NEU.FTZ.AND P1, PT, |R3|, +INF , PT ;  /* 0x7f8000000300780b */ /* 0x000fe40003f3d200 */
[----:B------:R-:W-:-:S11]  /*0600*/  FSETP.NEU.FTZ.AND P0, PT, |R0|, +INF , PT ;  /* 0x7f8000000000780b */ /* 0x000fd60003f1d200 */
[----:B------:R-:W-:Y:S05]  /*0610*/  @!P1 BRA !P2, `(.L_x_13) ;  /* 0x00000004002c9947 */ /* 0x000fea0005000000 */
[----:B------:R-:W-:-:S04]  /*0620*/  LOP3.LUT P2, RZ, R10, 0x7fffffff, RZ, 0xc0, !PT ;  /* 0x7fffffff0aff7812 */ /* 0x000fc8000784c0ff */
[----:B------:R-:W-:-:S13]  /*0630*/  PLOP3.LUT P1, PT, P1, P2, PT, 0x2f, 0xf2 ;  /* 0x0000000000f2781c */ /* 0x000fda0000f24577 */
[----:B------:R-:W-:Y:S05]  /*0640*/  @P1 BRA `(.L_x_14) ;  /* 0x0000000400181947 */ /* 0x000fea0003800000 */
[----:B------:R-:W-:-:S04]  /*0650*/  LOP3.LUT P1, RZ, R11, 0x7fffffff, RZ, 0xc0, !PT ;  /* 0x7fffffff0bff7812 */ /* 0x000fc8000782c0ff */
[----:B------:R-:W-:-:S13]  /*0660*/  PLOP3.LUT P0, PT, P0, P1, PT, 0x2f, 0xf2 ;  /* 0x0000000000f2781c */ /* 0x000fda0000702577 */
[----:B------:R-:W-:Y:S05]  /*0670*/  @P0 BRA `(.L_x_15) ;  /* 0x0000000400000947 */ /* 0x000fea0003800000 */
[----:B------:R-:W-:Y:S02]  /*0680*/  ISETP.GE.AND P0, PT, R12, RZ, PT ;  /* 0x000000ff0c00720c */ /* 0x000fe40003f06270 */
[----:B------:R-:W-:-:S11]  /*0690*/  ISETP.GE.AND P1, PT, R13, RZ, PT ;  /* 0x000000ff0d00720c */ /* 0x000fd60003f26270 */
[----:B------:R-:W-:Y:S01]  /*06a0*/  @P0 MOV R7, RZ ;  /* 0x000000ff00070202 */ /* 0x000fe20000000f00 */
[----:B------:R-:W-:Y:S02]  /*06b0*/  @!P0 IMAD.MOV.U32 R7, RZ, RZ, -0x40 ;  /* 0xffffffc0ff078424 */ /* 0x000fe400078e00ff */
[----:B------:R-:W-:Y:S01]  /*06c0*/  @!P0 FFMA R10, R0, 1.84467440737095516160e+19, RZ ;  /* 0x5f800000000a8823 */ /* 0x000fe200000000ff */
[----:B------:R-:W-:Y:S01]  /*06d0*/  @!P1 FFMA R11, R3, 1.84467440737095516160e+19, RZ ;  /* 0x5f800000030b9823 */ /* 0x000fe200000000ff */
[----:B------:R-:W-:-:S07]  /*06e0*/  @!P1 VIADD R7, R7, 0x40 ;  /* 0x0000004007079836 */ /* 0x000fce0000000000 */
.L_x_11:
[----:B------:R-:W-:Y:S01]  /*06f0*/  LEA R12, R9, 0xc0800000, 0x17 ;  /* 0xc0800000090c7811 */ /* 0x000fe200078eb8ff */
[----:B------:R-:W-:Y:S04]  /*0700*/  BSSY.RECONVERGENT B2, `(.L_x_16) ;  /* 0x0000036000027945 */ /* 0x000fe80003800200 */
[----:B------:R-:W-:Y:S02]  /*0710*/  IMAD.IADD R12, R11, 0x1, -R12 ;  /* 0x000000010b0c7824 */ /* 0x000fe400078e0a0c */
[----:B------:R-:W-:Y:S02]  /*0720*/  VIADD R11, R2, 0xffffff81 ;  /* 0xffffff81020b7836 */ /* 0x000fe40000000000 */
[----:B------:R-:W0:Y:S01]  /*0730*/  MUFU.RCP R13, R12 ;  /* 0x0000000c000d7308 */ /* 0x000e220000001000 */
[----:B------:R-:W-:Y:S01]  /*0740*/  FADD.FTZ R15, -R12, -RZ ;  /* 0x800000ff0c0f7221 */ /* 0x000fe20000010100 */
[----:B------:R-:W-:-:S03]  /*0750*/  IMAD R2, R11, -0x800000, R10 ;  /* 0xff8000000b027824 */ /* 0x000fc600078e020a */
[----:B0-----:R-:W-:-:S04]  /*0760*/  FFMA R14, R13, R15, 1 ;  /* 0x3f8000000d0e7423 */ /* 0x001fc8000000000f */
[----:B------:R-:W-:-:S04]  /*0770*/  FFMA R17, R13, R14, R13 ;  /* 0x0000000e0d117223 */ /* 0x000fc8000000000d */
[----:B------:R-:W-:-:S04]  /*0780*/  FFMA R10, R2, R17, RZ ;  /* 0x00000011020a7223 */ /* 0x000fc800000000ff */
[----:B------:R-:W-:-:S04]  /*0790*/  FFMA R13, R15, R10, R2 ;  /* 0x0000000a0f0d7223 */ /* 0x000fc80000000002 */
[----:B------:R-:W-:Y:S01]  /*07a0*/  FFMA R14, R17, R13, R10 ;  /* 0x0000000d110e7223 */ /* 0x000fe2000000000a */
[----:B------:R-:W-:-:S03]  /*07b0*/  IADD3 R10, PT, PT, R11, 0x7f, -R9 ;  /* 0x0000007f0b0a7810 */ /* 0x000fc60007ffe809 */
[----:B------:R-:W-:Y:S02]  /*07c0*/  FFMA R15, R15, R14, R2 ;  /* 0x0000000e0f0f7223 */ /* 0x000fe40000000002 */
[----:B------:R-:W-:Y:S02]  /*07d0*/  IMAD.IADD R10, R10, 0x1, R7 ;  /* 0x000000010a0a7824 */ /* 0x000fe400078e0207 */
[----:B------:R-:W-:-:S05]  /*07e0*/  FFMA R2, R17, R15, R14 ;  /* 0x0000000f11027223 */ /* 0x000fca000000000e */
[----:B------:R-:W-:-:S04]  /*07f0*/  SHF.R.U32.HI R9, RZ, 0x17, R2 ;  /* 0x00000017ff097819 */ /* 0x000fc80000011602 */
[----:B------:R-:W-:-:S05]  /*0800*/  LOP3.LUT R9, R9, 0xff, RZ, 0xc0, !PT ;  /* 0x000000ff09097812 */ /* 0x000fca00078ec0ff */
[----:B------:R-:W-:-:S05]  /*0810*/  IMAD.IADD R11, R9, 0x1, R10 ;  /* 0x00000001090b7824 */ /* 0x000fca00078e020a */
[----:B------:R-:W-:-:S04]  /*0820*/  IADD3 R7, PT, PT, R11, -0x1, RZ ;  /* 0xffffffff0b077810 */ /* 0x000fc80007ffe0ff */
[----:B------:R-:W-:-:S13]  /*0830*/  ISETP.GE.U32.AND P0, PT, R7, 0xfe, PT ;  /* 0x000000fe0700780c */ /* 0x000fda0003f06070 */
[----:B------:R-:W-:Y:S05]  /*0840*/  @!P0 BRA `(.L_x_17) ;  /* 0x0000000000808947 */ /* 0x000fea0003800000 */
[----:B------:R-:W-:-:S13]  /*0850*/  ISETP.GT.AND P0, PT, R11, 0xfe, PT ;  /* 0x000000fe0b00780c */ /* 0x000fda0003f04270 */
[----:B------:R-:W-:Y:S05]  /*0860*/  @P0 BRA `(.L_x_18) ;  /* 0x00000000006c0947 */ /* 0x000fea0003800000 */
[----:B------:R-:W-:-:S13]  /*0870*/  ISETP.GE.AND P0, PT, R11, 0x1, PT ;  /* 0x000000010b00780c */ /* 0x000fda0003f06270 */
[----:B------:R-:W-:Y:S05]  /*0880*/  @P0 BRA `(.L_x_19) ;  /* 0x0000000000740947 */ /* 0x000fea0003800000 */
[----:B------:R-:W-:Y:S02]  /*0890*/  ISETP.GE.AND P0, PT, R11, -0x18, PT ;  /* 0xffffffe80b00780c */ /* 0x000fe40003f06270 */
[----:B------:R-:W-:-:S11]  /*08a0*/  LOP3.LUT R2, R2, 0x80000000, RZ, 0xc0, !PT ;  /* 0x8000000002027812 */ /* 0x000fd600078ec0ff */
[----:B------:R-:W-:Y:S05]  /*08b0*/  @!P0 BRA `(.L_x_19) ;  /* 0x0000000000688947 */ /* 0x000fea0003800000 */
[-CC-:B------:R-:W-:Y:S01]  /*08c0*/  FFMA.RZ R7, R17, R15.reuse, R14.reuse ;  /* 0x0000000f11077223 */ /* 0x180fe2000000c00e */
[----:B------:R-:W-:Y:S02]  /*08d0*/  VIADD R12, R11, 0x20 ;  /* 0x000000200b0c7836 */ /* 0x000fe40000000000 */
[-CC-:B------:R-:W-:Y:S01]  /*08e0*/  FFMA.RM R10, R17, R15.reuse, R14.reuse ;  /* 0x0000000f110a7223 */ /* 0x180fe2000000400e */
[----:B------:R-:W-:Y:S02]  /*08f0*/  ISETP.NE.AND P2, PT, R11, RZ, PT ;  /* 0x000000ff0b00720c */ /* 0x000fe40003f45270 */
[----:B------:R-:W-:Y:S01]  /*0900*/  LOP3.LUT R9, R7, 0x7fffff, RZ, 0xc0, !PT ;  /* 0x007fffff07097812 */ /* 0x000fe200078ec0ff */
[----:B------:R-:W-:Y:S01]  /*0910*/  FFMA.RP R7, R17, R15, R14 ;  /* 0x0000000f11077223 */ /* 0x000fe2000000800e */
[----:B------:R-:W-:Y:S01]  /*0920*/  ISETP.NE.AND P1, PT, R11, RZ, PT ;  /* 0x000000ff0b00720c */ /* 0x000fe20003f25270 */
[----:B------:R-:W-:Y:S01]  /*0930*/  IMAD.MOV R11, RZ, RZ, -R11 ;  /* 0x000000ffff0b7224 */ /* 0x000fe200078e0a0b */
[----:B------:R-:W-:-:S02]  /*0940*/  LOP3.LUT R9, R9, 0x800000, RZ, 0xfc, !PT ;  /* 0x0080000009097812 */ /* 0x000fc400078efcff */
[----:B------:R-:W-:Y:S02]  /*0950*/  FSETP.NEU.FTZ.AND P0, PT, R7, R10, PT ;  /* 0x0000000a0700720b */ /* 0x000fe40003f1d000 */
[----:B------:R-:W-:Y:S02]  /*0960*/  SHF.L.U32 R12, R9, R12, RZ ;  /* 0x0000000c090c7219 */ /* 0x000fe400000006ff */
[----:B------:R-:W-:Y:S02]  /*0970*/  SEL R10, R11, RZ, P2 ;  /* 0x000000ff0b0a7207 */ /* 0x000fe40001000000 */
[----:B------:R-:W-:Y:S02]  /*0980*/  ISETP.NE.AND P1, PT, R12, RZ, P1 ;  /* 0x000000ff0c00720c */ /* 0x000fe40000f25270 */
[----:B------:R-:W-:Y:S02]  /*0990*/  SHF.R.U32.HI R10, RZ, R10, R9 ;  /* 0x0000000aff0a7219 */ /* 0x000fe40000011609 */
[----:B------:R-:W-:-:S02]  /*09a0*/  PLOP3.LUT P0, PT, P0, P1, PT, 0xf8, 0x8f ;  /* 0x00000000008f781c */ /* 0x000fc40000703f70 */
[----:B------:R-:W-:Y:S02]  /*09b0*/  SHF.R.U32.HI R12, RZ, 0x1, R10 ;  /* 0x00000001ff0c7819 */ /* 0x000fe4000001160a */
[----:B------:R-:W-:-:S04]  /*09c0*/  SEL R7, RZ, 0x1, !P0 ;  /* 0x00000001ff077807 */ /* 0x000fc80004000000 */
[----:B------:R-:W-:-:S04]  /*09d0*/  LOP3.LUT R7, R7, 0x1, R12, 0xf8, !PT ;  /* 0x0000000107077812 */ /* 0x000fc800078ef80c */
[----:B------:R-:W-:-:S05]  /*09e0*/  LOP3.LUT R7, R7, R10, RZ, 0xc0, !PT ;  /* 0x0000000a07077212 */ /* 0x000fca00078ec0ff */
[----:B------:R-:W-:-:S05]  /*09f0*/  IMAD.IADD R7, R12, 0x1, R7 ;  /* 0x000000010c077824 */ /* 0x000fca00078e0207 */
[----:B------:R-:W-:Y:S01]  /*0a00*/  LOP3.LUT R2, R7, R2, RZ, 0xfc, !PT ;  /* 0x0000000207027212 */ /* 0x000fe200078efcff */
[----:B------:R-:W-:Y:S06]  /*0a10*/  BRA `(.L_x_19) ;  /* 0x0000000000107947 */ /* 0x000fec0003800000 */
.L_x_18:
[----:B------:R-:W-:-:S04]  /*0a20*/  LOP3.LUT R2, R2, 0x80000000, RZ, 0xc0, !PT ;  /* 0x8000000002027812 */ /* 0x000fc800078ec0ff */
[----:B------:R-:W-:Y:S01]  /*0a30*/  LOP3.LUT R2, R2, 0x7f800000, RZ, 0xfc, !PT ;  /* 0x7f80000002027812 */ /* 0x000fe200078efcff */
[----:B------:R-:W-:Y:S06]  /*0a40*/  BRA `(.L_x_19) ;  /* 0x0000000000047947 */ /* 0x000fec0003800000 */
.L_x_17:
[----:B------:R-:W-:-:S07]  /*0a50*/  IMAD R2, R10, 0x800000, R2 ;  /* 0x008000000a027824 */ /* 0x000fce00078e0202 */
.L_x_19:
[----:B------:R-:W-:Y:S05]  /*0a60*/  BSYNC.RECONVERGENT B2 ;  /* 0x0000000000027941 */ /* 0x000fea0003800200 */
.L_x_16:
[----:B------:R-:W-:Y:S05]  /*0a70*/  BRA `(.L_x_20) ;  /* 0x0000000000207947 */ /* 0x000fea0003800000 */
.L_x_15:
[----:B------:R-:W-:-:S04]  /*0a80*/  LOP3.LUT R2, R11, 0x80000000, R10, 0x48, !PT ;  /* 0x800000000b027812 */ /* 0x000fc800078e480a */
[----:B------:R-:W-:Y:S01]  /*0a90*/  LOP3.LUT R2, R2, 0x7f800000, RZ, 0xfc, !PT ;  /* 0x7f80000002027812 */ /* 0x000fe200078efcff */
[----:B------:R-:W-:Y:S06]  /*0aa0*/  BRA `(.L_x_20) ;  /* 0x0000000000147947 */ /* 0x000fec0003800000 */
.L_x_14:
[----:B------:R-:W-:Y:S01]  /*0ab0*/  LOP3.LUT R2, R11, 0x80000000, R10, 0x48, !PT ;  /* 0x800000000b027812 */ /* 0x000fe200078e480a */
[----:B------:R-:W-:Y:S06]  /*0ac0*/  BRA `(.L_x_20) ;  /* 0x00000000000c7947 */ /* 0x000fec0003800000 */
.L_x_13:
[----:B------:R-:W0:Y:S01]  /*0ad0*/  MUFU.RSQ R2, -QNAN ;  /* 0xffc0000000027908 */ /* 0x000e220000001400 */
[----:B------:R-:W-:Y:S05]  /*0ae0*/  BRA `(.L_x_20) ;  /* 0x0000000000047947 */ /* 0x000fea0003800000 */
.L_x_12:
[----:B------:R-:W-:-:S07]  /*0af0*/  FADD.FTZ R2, R0, R3 ;  /* 0x0000000300027221 */ /* 0x000fce0000010000 */
.L_x_20:
[----:B------:R-:W-:Y:S05]  /*0b00*/  BSYNC.RECONVERGENT B1 ;  /* 0x0000000000017941 */ /* 0x000fea0003800200 */
.L_x_10:
[----:B------:R-:W-:-:S04]  /*0b10*/  IMAD.MOV.U32 R9, RZ, RZ, 0x0 ;  /* 0x00000000ff097424 */ /* 0x000fc800078e00ff */
[----:B0-----:R-:W-:Y:S05]  /*0b20*/  RET.REL.NODEC R8 `(_Z21compute_probabilitiesPfP6float2i) ;  /* 0xfffffff408347950 */ /* 0x001fea0003c3ffff */
.L_x_21:
        /* <DEDUP_REMOVED lines=13> */
.L_x_63:


//--------------------- .text._Z9normalizeP6float2i --------------------------
	.section	.text._Z9normalizeP6float2i,"ax",@progbits
	.align	128
        .global         _Z9normalizeP6float2i
        .type           _Z9normalizeP6float2i,@function
        .size           _Z9normalizeP6float2i,(.L_x_65 - _Z9normalizeP6float2i)
        .other          _Z9normalizeP6float2i,@"STO_CUDA_ENTRY STV_DEFAULT"
_Z9normalizeP6float2i:
.text._Z9normalizeP6float2i:
[----:B------:R-:W-:Y:S01]  /*0000*/  LDC R1, c[0x0][0x37c] ;  /* 0x0000df00ff017b82 */ /* 0x000fe20000000800 */
[----:B------:R-:W0:Y:S01]  /*0010*/  S2R R3, SR_TID.X ;  /* 0x0000000000037919 */ /* 0x000e220000002100 */
[----:B------:R-:W1:Y:S06]  /*0020*/  LDCU UR4, c[0x0][0x360] ;  /* 0x00006c00ff0477ac */ /* 0x000e6c0008000800 */
[----:B------:R-:W2:Y:S01]  /*0030*/  LDC.64 R6, c[0x0][0x380] ;  /* 0x0000e000ff067b82 */ /* 0x000ea20000000a00 */
[----:B------:R-:W-:Y:S01]  /*0040*/  BSSY.RECONVERGENT B0, `(.L_x_22) ;  /* 0x000003c000007945 */ /* 0x000fe20003800200 */
[----:B------:R-:W1:Y:S01]  /*0050*/  S2R R4, SR_CTAID.X ;  /* 0x0000000000047919 */ /* 0x000e620000002500 */
[----:B------:R-:W3:Y:S01]  /*0060*/  LDCU UR5, c[0x0][0x388] ;  /* 0x00007100ff0577ac */ /* 0x000ee20008000800 */
[----:B------:R-:W4:Y:S01]  /*0070*/  LDCU.64 UR6, c[0x0][0x358] ;  /* 0x00006b00ff0677ac */ /* 0x000f220008000a00 */
[----:B0-----:R-:W-:Y:S01]  /*0080*/  ISETP.NE.AND P0, PT, R3, RZ, PT ;  /* 0x000000ff0300720c */ /* 0x001fe20003f05270 */
[----:B-1----:R-:W-:-:S04]  /*0090*/  IMAD R4, R4, UR4, R3 ;  /* 0x0000000404047c24 */ /* 0x002fc8000f8e0203 */
[----:B--2---:R-:W-:-:S08]  /*00a0*/  IMAD.WIDE R6, R4, 0x8, R6 ;  /* 0x0000000804067825 */ /* 0x004fd000078e0206 */
[----:B------:R-:W0:Y:S01]  /*00b0*/  @!P0 S2R R5, SR_CgaCtaId ;  /* 0x0000000000058919 */ /* 0x000e220000008800 */
[----:B------:R-:W-:-:S04]  /*00c0*/  @!P0 MOV R0, 0x400 ;  /* 0x0000040000008802 */ /* 0x000fc80000000f00 */
[----:B0-----:R-:W-:-:S05]  /*00d0*/  @!P0 LEA R0, R5, R0, 0x18 ;  /* 0x0000000005008211 */ /* 0x001fca00078ec0ff */
[----:B------:R0:W-:Y:S01]  /*00e0*/  @!P0 STS [R0], RZ ;  /* 0x000000ff00008388 */ /* 0x0001e20000000800 */
[----:B------:R-:W-:Y:S01]  /*00f0*/  BAR.SYNC.DEFER_BLOCKING 0x0 ;  /* 0x0000000000007b1d */ /* 0x000fe20000010000 */
[----:B---3--:R-:W-:-:S13]  /*0100*/  ISETP.GE.AND P0, PT, R4, UR5, PT ;  /* 0x0000000504007c0c */ /* 0x008fda000bf06270 */
[----:B0---4-:R-:W-:Y:S05]  /*0110*/  @P0 BRA `(.L_x_23) ;  /* 0x0000000000b80947 */ /* 0x011fea0003800000 */
[----:B------:R-:W2:Y:S01]  /*0120*/  LDG.E.64 R8, desc[UR6][R6.64] ;  /* 0x0000000606087981 */ /* 0x000ea2000c1e1b00 */
        /* <DEDUP_REMOVED lines=12> */
[----:B------:R-:W-:Y:S01]  /*01f0*/  IMAD.MOV.U32 R2, RZ, RZ, R0 ;  /* 0x000000ffff027224 */ /* 0x000fe200078e0000 */
[----:B------:R-:W-:-:S07]  /*0200*/  MOV R10, 0x220 ;  /* 0x00000220000a7802 */ /* 0x000fce0000000f00 */
[----:B------:R-:W-:Y:S05]  /*0210*/  CALL.REL.NOINC `($__internal_3_$__cuda_sm3x_div_rn_noftz_f32_slowpath) ;  /* 0x0000000400e47944 */ /* 0x000fea0003c00000 */
.L_x_25:
[----:B------:R-:W-:Y:S05]  /*0220*/  BSYNC.RECONVERGENT B1 ;  /* 0x0000000000017941 */ /* 0x000fea0003800200 */
.L_x_24:
[----:B------:R-:W-:Y:S01]  /*0230*/  FFMA R11, R2, R2, 1 ;  /* 0x3f800000020b7423 */ /* 0x000fe20000000002 */
[----:B------:R-:W-:Y:S03]  /*0240*/  BSSY.RECONVERGENT B1, `(.L_x_26) ;  /* 0x000000d000017945 */ /* 0x000fe60003800200 */
[----:B------:R-:W-:Y:S01]  /*0250*/  VIADD R2, R11, 0xf3000000 ;  /* 0xf30000000b027836 */ /* 0x000fe20000000000 */
[----:B------:R0:W1:Y:S04]  /*0260*/  MUFU.RSQ R10, R11 ;  /* 0x0000000b000a7308 */ /* 0x0000680000001400 */
[----:B------:R-:W-:-:S13]  /*0270*/  ISETP.GT.U32.AND P0, PT, R2, 0x727fffff, PT ;  /* 0x727fffff0200780c */ /* 0x000fda0003f04070 */
[----:B01----:R-:W-:Y:S05]  /*0280*/  @!P0 BRA `(.L_x_27) ;  /* 0x0000000000108947 */ /* 0x003fea0003800000 */
[----:B------:R-:W-:Y:S01]  /*0290*/  IMAD.MOV.U32 R2, RZ, RZ, R11 ;  /* 0x000000ffff027224 */ /* 0x000fe200078e000b */
[----:B------:R-:W-:-:S07]  /*02a0*/  MOV R15, 0x2c0 ;  /* 0x000002c0000f7802 */ /* 0x000fce0000000f00 */
[----:B------:R-:W-:Y:S05]  /*02b0*/  CALL.REL.NOINC `($__internal_2_$__cuda_sm20_sqrt_rn_f32_slowpath) ;  /* 0x0000000400607944 */ /* 0x000fea0003c00000 */
[----:B------:R-:W-:Y:S05]  /*02c0*/  BRA `(.L_x_28) ;  /* 0x0000000000107947 */ /* 0x000fea0003800000 */
.L_x_27:
[----:B------:R-:W-:Y:S01]  /*02d0*/  FMUL.FTZ R2, R11, R10 ;  /* 0x0000000a0b027220 */ /* 0x000fe20000410000 */
[----:B------:R-:W-:-:S03]  /*02e0*/  FMUL.FTZ R10, R10, 0.5 ;  /* 0x3f0000000a0a7820 */ /* 0x000fc60000410000 */
[----:B------:R-:W-:-:S04]  /*02f0*/  FFMA R11, -R2, R2, R11 ;  /* 0x00000002020b7223 */ /* 0x000fc8000000010b */
[----:B------:R-:W-:-:S07]  /*0300*/  FFMA R2, R11, R10, R2 ;  /* 0x0000000a0b027223 */ /* 0x000fce0000000002 */
.L_x_28:
[----:B------:R-:W-:Y:S05]  /*0310*/  BSYNC.RECONVERGENT B1 ;  /* 0x0000000000017941 */ /* 0x000fea0003800200 */
.L_x_26:
[----:B------:R-:W0:Y:S01]  /*0320*/  S2R R11, SR_CgaCtaId ;  /* 0x00000000000b7919 */ /* 0x000e220000008800 */
[C---:B------:R-:W-:Y:S01]  /*0330*/  FMNMX R0, R5.reuse, R0, !PT ;  /* 0x0000000005007209 */ /* 0x040fe20007800000 */
[----:B------:R-:W-:Y:S01]  /*0340*/  FADD R9, |R8|, |R9| ;  /* 0x4000000908097221 */ /* 0x000fe20000000200 */
[C---:B------:R-:W-:Y:S01]  /*0350*/  FMUL R2, R5.reuse, R2 ;  /* 0x0000000205027220 */ /* 0x040fe20000400000 */
[----:B------:R-:W-:Y:S02]  /*0360*/  FSETP.NEU.AND P1, PT, R5, RZ, PT ;  /* 0x000000ff0500720b */ /* 0x000fe40003f2d000 */
[----:B------:R-:W-:Y:S02]  /*0370*/  FSETP.GT.AND P0, PT, R0, 3.40282346638528859812e+38, PT ;  /* 0x7f7fffff0000780b */ /* 0x000fe40003f04000 */
[----:B------:R-:W-:-:S11]  /*0380*/  MOV R0, 0x400 ;  /* 0x0000040000007802 */ /* 0x000fd60000000f00 */
[----:B------:R-:W-:-:S05]  /*0390*/  @!P0 FSEL R9, R9, R2, !P1 ;  /* 0x0000000209098208 */ /* 0x000fca0004800000 */
[----:B------:R-:W-:Y:S01]  /*03a0*/  FMUL R5, R9, R9 ;  /* 0x0000000909057220 */ /* 0x000fe20000400000 */
[----:B0-----:R-:W-:-:S07]  /*03b0*/  LEA R0, R11, R0, 0x18 ;  /* 0x000000000b007211 */ /* 0x001fce00078ec0ff */
.L_x_29:
[----:B------:R-:W0:Y:S02]  /*03c0*/  LDS R8, [R0] ;  /* 0x0000000000087984 */ /* 0x000e240000000800 */
[----:B0-----:R-:W-:-:S05]  /*03d0*/  FADD R9, R5, R8 ;  /* 0x0000000805097221 */ /* 0x001fca0000000000 */
[----:B------:R-:W0:Y:S02]  /*03e0*/  ATOMS.CAST.SPIN P0, [R0], R8, R9 ;  /* 0x000000080000758d */ /* 0x000e240001800009 */
[----:B0-----:R-:W-:Y:S05]  /*03f0*/  @!P0 BRA `(.L_x_29) ;  /* 0xfffffffc00f08947 */ /* 0x001fea000383ffff */
.L_x_23:
[----:B------:R-:W-:Y:S05]  /*0400*/  BSYNC.RECONVERGENT B0 ;  /* 0x0000000000007941 */ /* 0x000fea0003800200 */
.L_x_22:
[----:B------:R-:W-:Y:S01]  /*0410*/  BAR.SYNC.DEFER_BLOCKING 0x0 ;  /* 0x0000000000007b1d */ /* 0x000fe20000010000 */
[----:B------:R-:W-:-:S05]  /*0420*/  ISETP.NE.AND P0, PT, R3, RZ, PT ;  /* 0x000000ff0300720c */ /* 0x000fca0003f05270 */
[----:B------:R-:W-:Y:S08]  /*0430*/  BSSY.RECONVERGENT B0, `(.L_x_30) ;  /* 0x0000018000007945 */ /* 0x000ff00003800200 */
[----:B------:R-:W-:Y:S05]  /*0440*/  @P0 BRA `(.L_x_31) ;  /* 0x0000000000580947 */ /* 0x000fea0003800000 */
[----:B------:R-:W0:Y:S01]  /*0450*/  S2UR UR5, SR_CgaCtaId ;  /* 0x00000000000579c3 */ /* 0x000e220000008800 */
[----:B------:R-:W-:Y:S02]  /*0460*/  UMOV UR4, 0x400 ;  /* 0x0000040000047882 */ /* 0x000fe40000000000 */
[----:B0-----:R-:W-:-:S09]  /*0470*/  ULEA UR4, UR5, UR4, 0x18 ;  /* 0x0000000405047291 */ /* 0x001fd2000f8ec0ff */
[----:B------:R-:W0:Y:S02]  /*0480*/  LDS R2, [UR4] ;  /* 0x00000004ff027984 */ /* 0x000e240008000800 */
[----:B0-----:R-:W-:Y:S01]  /*0490*/  VIADD R0, R2, 0xf3000000 ;  /* 0xf300000002007836 */ /* 0x001fe20000000000 */
[----:B------:R0:W1:Y:S04]  /*04a0*/  MUFU.RSQ R3, R2 ;  /* 0x0000000200037308 */ /* 0x0000680000001400 */
[----:B------:R-:W-:-:S13]  /*04b0*/  ISETP.GT.U32.AND P0, PT, R0, 0x727fffff, PT ;  /* 0x727fffff0000780c */ /* 0x000fda0003f04070 */
[----:B01----:R-:W-:Y:S05]  /*04c0*/  @!P0 BRA `(.L_x_32) ;  /* 0x0000000000188947 */ /* 0x003fea0003800000 */
[----:B------:R-:W-:Y:S01]  /*04d0*/  BSSY.RECONVERGENT B1, `(.L_x_33) ;  /* 0x0000003000017945 */ /* 0x000fe20003800200 */
[----:B------:R-:W-:-:S07]  /*04e0*/  MOV R15, 0x500 ;  /* 0x00000500000f7802 */ /* 0x000fce0000000f00 */
[----:B------:R-:W-:Y:S05]  /*04f0*/  CALL.REL.NOINC `($__internal_2_$__cuda_sm20_sqrt_rn_f32_slowpath) ;  /* 0x0000000000d07944 */ /* 0x000fea0003c00000 */
[----:B------:R-:W-:Y:S05]  /*0500*/  BSYNC.RECONVERGENT B1 ;  /* 0x0000000000017941 */ /* 0x000fea0003800200 */
.L_x_33:
[----:B------:R-:W-:Y:S01]  /*0510*/  MOV R0, R2 ;  /* 0x0000000200007202 */ /* 0x000fe20000000f00 */
[----:B------:R-:W-:Y:S06]  /*0520*/  BRA `(.L_x_34) ;  /* 0x0000000000107947 */ /* 0x000fec0003800000 */
.L_x_32:
[----:B------:R-:W-:Y:S01]  /*0530*/  FMUL.FTZ R5, R2, R3 ;  /* 0x0000000302057220 */ /* 0x000fe20000410000 */
[----:B------:R-:W-:-:S03]  /*0540*/  FMUL.FTZ R3, R3, 0.5 ;  /* 0x3f00000003037820 */ /* 0x000fc60000410000 */
[----:B------:R-:W-:-:S04]  /*0550*/  FFMA R0, -R5, R5, R2 ;  /* 0x0000000505007223 */ /* 0x000fc80000000102 */
[----:B------:R-:W-:-:S07]  /*0560*/  FFMA R0, R0, R3, R5 ;  /* 0x0000000300007223 */ /* 0x000fce0000000005 */
.L_x_34:
[----:B------:R-:W0:Y:S01]  /*0570*/  S2UR UR5, SR_CgaCtaId ;  /* 0x00000000000579c3 */ /* 0x000e220000008800 */
[----:B------:R-:W-:Y:S02]  /*0580*/  UMOV UR4, 0x400 ;  /* 0x0000040000047882 */ /* 0x000fe40000000000 */
[----:B0-----:R-:W-:-:S09]  /*0590*/  ULEA UR4, UR5, UR4, 0x18 ;  /* 0x0000000405047291 */ /* 0x001fd2000f8ec0ff */
[----:B------:R0:W-:Y:S03]  /*05a0*/  STS [UR4], R0 ;  /* 0x00000000ff007988 */ /* 0x0001e60008000804 */
.L_x_31:
[----:B------:R-:W-:Y:S05]  /*05b0*/  BSYNC.RECONVERGENT B0 ;  /* 0x0000000000007941 */ /* 0x000fea0003800200 */
.L_x_30:
[----:B------:R-:W1:Y:S01]  /*05c0*/  LDCU UR4, c[0x0][0x388] ;  /* 0x00007100ff0477ac */ /* 0x000e620008000800 */
[----:B------:R-:W-:Y:S01]  /*05d0*/  BAR.SYNC.DEFER_BLOCKING 0x0 ;  /* 0x0000000000007b1d */ /* 0x000fe20000010000 */
[----:B-1----:R-:W-:-:S13]  /*05e0*/  ISETP.GE.AND P0, PT, R4, UR4, PT ;  /* 0x0000000404007c0c */ /* 0x002fda000bf06270 */
[----:B------:R-:W-:Y:S05]  /*05f0*/  @P0 EXIT ;  /* 0x000000000000094d */ /* 0x000fea0003800000 */
[----:B------:R-:W2:Y:S01]  /*0600*/  LDG.E.64 R2, desc[UR6][R6.64] ;  /* 0x0000000606027981 */ /* 0x000ea2000c1e1b00 */
[----:B------:R-:W1:Y:S01]  /*0610*/  S2UR UR5, SR_CgaCtaId ;  /* 0x00000000000579c3 */ /* 0x000e620000008800 */
[----:B------:R-:W-:Y:S01]  /*0620*/  UMOV UR4, 0x400 ;  /* 0x0000040000047882 */ /* 0x000fe20000000000 */
[----:B------:R-:W-:Y:S01]  /*0630*/  BSSY.RECONVERGENT B0, `(.L_x_35) ;  /* 0x000000f000007945 */ /* 0x000fe20003800200 */
[----:B-1----:R-:W-:-:S09]  /*0640*/  ULEA UR4, UR5, UR4, 0x18 ;  /* 0x0000000405047291 */ /* 0x002fd2000f8ec0ff */
[----:B0-----:R-:W0:Y:S02]  /*0650*/  LDS R0, [UR4] ;  /* 0x00000004ff007984 */ /* 0x001e240008000800 */
[----:B0-----:R-:W0:Y:S02]  /*0660*/  MUFU.RCP R5, R0 ;  /* 0x0000000000057308 */ /* 0x001e240000001000 */
[----:B0-----:R-:W-:-:S04]  /*0670*/  FFMA R4, -R0, R5, 1 ;  /* 0x3f80000000047423 */ /* 0x001fc80000000105 */
[----:B------:R-:W-:Y:S02]  /*0680*/  FFMA R5, R5, R4, R5 ;  /* 0x0000000405057223 */ /* 0x000fe40000000005 */
[----:B--2---:R-:W0:Y:S02]  /*0690*/  FCHK P0, R2, R0 ;  /* 0x0000000002007302 */ /* 0x004e240000000000 */
[----:B------:R-:W-:-:S04]  /*06a0*/  FFMA R4, R2, R5, RZ ;  /* 0x0000000502047223 */ /* 0x000fc800000000ff */
[----:B------:R-:W-:-:S04]  /*06b0*/  FFMA R8, -R0, R4, R2 ;  /* 0x0000000400087223 */ /* 0x000fc80000000102 */
[----:B------:R-:W-:Y:S01]  /*06c0*/  FFMA R4, R5, R8, R4 ;  /* 0x0000000805047223 */ /* 0x000fe20000000004 */
[----:B0-----:R-:W-:Y:S06]  /*06d0*/  @!P0 BRA `(.L_x_36) ;  /* 0x0000000000108947 */ /* 0x001fec0003800000 */
[----:B------:R-:W-:Y:S01]  /*06e0*/  IMAD.MOV.U32 R5, RZ, RZ, R0 ;  /* 0x000000ffff057224 */ /* 0x000fe200078e0000 */
[----:B------:R-:W-:-:S07]  /*06f0*/  MOV R10, 0x710 ;  /* 0x00000710000a7802 */ /* 0x000fce0000000f00 */
[----:B------:R-:W-:Y:S05]  /*0700*/  CALL.REL.NOINC `($__internal_3_$__cuda_sm3x_div_rn_noftz_f32_slowpath) ;  /* 0x0000000000a87944 */ /* 0x000fea0003c00000 */
[----:B------:R-:W-:-:S07]  /*0710*/  IMAD.MOV.U32 R4, RZ, RZ, R2 ;  /* 0x000000ffff047224 */ /* 0x000fce00078e0002 */
.L_x_36:
[----:B------:R-:W-:Y:S05]  /*0720*/  BSYNC.RECONVERGENT B0 ;  /* 0x0000000000007941 */ /* 0x000fea0003800200 */
.L_x_35:
[----:B------:R-:W0:Y:S01]  /*0730*/  MUFU.RCP R5, R0 ;  /* 0x0000000000057308 */ /* 0x000e220000001000 */
[----:B------:R-:W-:Y:S07]  /*0740*/  BSSY.RECONVERGENT B0, `(.L_x_37) ;  /* 0x000000d000007945 */ /* 0x000fee0003800200 */
        /* <DEDUP_REMOVED lines=8> */
[----:B------:R-:W-:Y:S01]  /*07d0*/  MOV R10, 0x800 ;  /* 0x00000800000a7802 */ /* 0x000fe20000000f00 */
[----:B------:R-:W-:-:S07]  /*07e0*/  IMAD.MOV.U32 R5, RZ, RZ, R0 ;  /* 0x000000ffff057224 */ /* 0x000fce00078e0000 */
[----:B------:R-:W-:Y:S05]  /*07f0*/  CALL.REL.NOINC `($__internal_3_$__cuda_sm3x_div_rn_noftz_f32_slowpath) ;  /* 0x00000000006c7944 */ /* 0x000fea0003c00000 */
[----:B------:R-:W-:-:S07]  /*0800*/  MOV R5, R2 ;  /* 0x0000000200057202 */ /* 0x000fce0000000f00 */
.L_x_38:
[----:B------:R-:W-:Y:S05]  /*0810*/  BSYNC.RECONVERGENT B0 ;  /* 0x0000000000007941 */ /* 0x000fea0003800200 */
.L_x_37:
[----:B------:R-:W-:Y:S01]  /*0820*/  STG.E.64 desc[UR6][R6.64], R4 ;  /* 0x0000000406007986 */ /* 0x000fe2000c101b06 */
[----:B------:R-:W-:Y:S05]  /*0830*/  EXIT ;  /* 0x000000000000794d */ /* 0x000fea0003800000 */
        .weak           $__internal_2_$__cuda_sm20_sqrt_rn_f32_slowpath
        .type           $__internal_2_$__cuda_sm20_sqrt_rn_f32_slowpath,@function
        .size           $__internal_2_$__cuda_sm20_sqrt_rn_f32_slowpath,($__internal_3_$__cuda_sm3x_div_rn_noftz_f32_slowpath - $__internal_2_$__cuda_sm20_sqrt_rn_f32_slowpath)
$__internal_2_$__cuda_sm20_sqrt_rn_f32_slowpath:
[----:B------:R-:W-:-:S13]  /*0840*/  LOP3.LUT P0, RZ, R2, 0x7fffffff, RZ, 0xc0, !PT ;  /* 0x7fffffff02ff7812 */ /* 0x000fda000780c0ff */
[----:B------:R-:W-:Y:S01]  /*0850*/  @!P0 IMAD.MOV.U32 R10, RZ, RZ, R2 ;  /* 0x000000ffff0a8224 */ /* 0x000fe200078e0002 */
[----:B------:R-:W-:Y:S06]  /*0860*/  @!P0 BRA `(.L_x_39) ;  /* 0x0000000000408947 */ /* 0x000fec0003800000 */
[----:B------:R-:W-:-:S13]  /*0870*/  FSETP.GEU.FTZ.AND P0, PT, R2, RZ, PT ;  /* 0x000000ff0200720b */ /* 0x000fda0003f1e000 */
        /* <DEDUP_REMOVED lines=15> */
.L_x_39:
[----:B------:R-:W-:Y:S01]  /*0970*/  IMAD.MOV.U32 R2, RZ, RZ, R10 ;  /* 0x000000ffff027224 */ /* 0x000fe200078e000a */
[----:B------:R-:W-:Y:S01]  /*0980*/  MOV R10, R15 ;  /* 0x0000000f000a7202 */ /* 0x000fe20000000f00 */
[----:B------:R-:W-:-:S04]  /*0990*/  IMAD.MOV.U32 R11, RZ, RZ, 0x0 ;  /* 0x00000000ff0b7424 */ /* 0x000fc800078e00ff */
[----:B------:R-:W-:Y:S05]  /*09a0*/  RET.REL.NODEC R10 `(_Z9normalizeP6float2i) ;  /* 0xfffffff40a947950 */ /* 0x000fea0003c3ffff */
        .weak           $__internal_3_$__cuda_sm3x_div_rn_noftz_f32_slowpath
        .type           $__internal_3_$__cuda_sm3x_div_rn_noftz_f32_slowpath,@function
        .size           $__internal_3_$__cuda_sm3x_div_rn_noftz_f32_slowpath,(.L_x_65 - $__internal_3_$__cuda_sm3x_div_rn_noftz_f32_slowpath)
$__internal_3_$__cuda_sm3x_div_rn_noftz_f32_slowpath:
[----:B------:R-:W-:Y:S01]  /*09b0*/  SHF.R.U32.HI R11, RZ, 0x17, R5 ;  /* 0x00000017ff0b7819 */ /* 0x000fe20000011605 */
[----:B------:R-:W-:Y:S01]  /*09c0*/  BSSY.RECONVERGENT B2, `(.L_x_40) ;  /* 0x0000063000027945 */ /* 0x000fe20003800200 */
[----:B------:R-:W-:Y:S02]  /*09d0*/  SHF.R.U32.HI R12, RZ, 0x17, R2 ;  /* 0x00000017ff0c7819 */ /* 0x000fe40000011602 */
[----:B------:R-:W-:Y:S02]  /*09e0*/  LOP3.LUT R11, R11, 0xff, RZ, 0xc0, !PT ;  /* 0x000000ff0b0b7812 */ /* 0x000fe400078ec0ff */
[----:B------:R-:W-:Y:S02]  /*09f0*/  LOP3.LUT R15, R12, 0xff, RZ, 0xc0, !PT ;  /* 0x000000ff0c0f7812 */ /* 0x000fe400078ec0ff */
[----:B------:R-:W-:Y:S01]  /*0a00*/  MOV R13, R5 ;  /* 0x00000005000d7202 */ /* 0x000fe20000000f00 */
        /* <DEDUP_REMOVED lines=24> */
[----:B------:R-:W-:Y:S02]  /*0b90*/  @P0 IMAD.MOV.U32 R12, RZ, RZ, RZ ;  /* 0x000000ffff0c0224 */ /* 0x000fe400078e00ff */
[----:B------:R-:W-:Y:S01]  /*0ba0*/  @!P0 FFMA R2, R2, 1.84467440737095516160e+19, RZ ;  /* 0x5f80000002028823 */ /* 0x000fe200000000ff */
[----:B------:R-:W-:Y:S02]  /*0bb0*/  @!P0 IMAD.MOV.U32 R12, RZ, RZ, -0x40 ;  /* 0xffffffc0ff0c8424 */ /* 0x000fe400078e00ff */
[----:B------:R-:W-:-:S03]  /*0bc0*/  @!P1 FFMA R13, R5, 1.84467440737095516160e+19, RZ ;  /* 0x5f800000050d9823 */ /* 0x000fc600000000ff */
[----:B------:R-:W-:-:S07]  /*0bd0*/  @!P1 IADD3 R12, PT, PT, R12, 0x40, RZ ;  /* 0x000000400c0c9810 */ /* 0x000fce0007ffe0ff */
.L_x_41:
[----:B------:R-:W-:Y:S01]  /*0be0*/  LEA R14, R11, 0xc0800000, 0x17 ;  /* 0xc08000000b0e7811 */ /* 0x000fe200078eb8ff */
[----:B------:R-:W-:Y:S01]  /*0bf0*/  VIADD R15, R15, 0xffffff81 ;  /* 0xffffff810f0f7836 */ /* 0x000fe20000000000 */
[----:B------:R-:W-:Y:S03]  /*0c00*/  BSSY.RECONVERGENT B3, `(.L_x_46) ;  /* 0x0000035000037945 */ /* 0x000fe60003800200 */
[----:B------:R-:W-:Y:S02]  /*0c10*/  IMAD.IADD R16, R13, 0x1, -R14 ;  /* 0x000000010d107824 */ /* 0x000fe400078e0a0e */
[C---:B------:R-:W-:Y:S01]  /*0c20*/  IMAD R2, R15.reuse, -0x800000, R2 ;  /* 0xff8000000f027824 */ /* 0x040fe200078e0202 */
[----:B------:R-:W-:Y:S01]  /*0c30*/  IADD3 R15, PT, PT, R15, 0x7f, -R11 ;  /* 0x0000007f0f0f7810 */ /* 0x000fe20007ffe80b */
[----:B------:R-:W0:Y:S01]  /*0c40*/  MUFU.RCP R13, R16 ;  /* 0x00000010000d7308 */ /* 0x000e220000001000 */
[----:B------:R-:W-:-:S03]  /*0c50*/  FADD.FTZ R17, -R16, -RZ ;  /* 0x800000ff10117221 */ /* 0x000fc60000010100 */
[----:B------:R-:W-:Y:S02]  /*0c60*/  IMAD.IADD R15, R15, 0x1, R12 ;  /* 0x000000010f0f7824 */ /* 0x000fe400078e020c */
[----:B0-----:R-:W-:-:S04]  /*0c70*/  FFMA R14, R13, R17, 1 ;  /* 0x3f8000000d0e7423 */ /* 0x001fc80000000011 */
[----:B------:R-:W-:-:S04]  /*0c80*/  FFMA R13, R13, R14, R13 ;  /* 0x0000000e0d0d7223 */ /* 0x000fc8000000000d */
[----:B------:R-:W-:-:S04]  /*0c90*/  FFMA R14, R2, R13, RZ ;  /* 0x0000000d020e7223 */ /* 0x000fc800000000ff */
[----:B------:R-:W-:-:S04]  /*0ca0*/  FFMA R18, R17, R14, R2 ;  /* 0x0000000e11127223 */ /* 0x000fc80000000002 */
[----:B------:R-:W-:-:S04]  /*0cb0*/  FFMA R14, R13, R18, R14 ;  /* 0x000000120d0e7223 */ /* 0x000fc8000000000e */
[----:B------:R-:W-:-:S04]  /*0cc0*/  FFMA R17, R17, R14, R2 ;  /* 0x0000000e11117223 */ /* 0x000fc80000000002 */
[----:B------:R-:W-:-:S05]  /*0cd0*/  FFMA R2, R13, R17, R14 ;  /* 0x000000110d027223 */ /* 0x000fca000000000e */
[----:B------:R-:W-:-:S04]  /*0ce0*/  SHF.R.U32.HI R11, RZ, 0x17, R2 ;  /* 0x00000017ff0b7819 */ /* 0x000fc80000011602 */
[----:B------:R-:W-:-:S04]  /*0cf0*/  LOP3.LUT R11, R11, 0xff, RZ, 0xc0, !PT ;  /* 0x000000ff0b0b7812 */ /* 0x000fc800078ec0ff */
[----:B------:R-:W-:-:S05]  /*0d00*/  IADD3 R16, PT, PT, R11, R15, RZ ;  /* 0x0000000f0b107210 */ /* 0x000fca0007ffe0ff */
[----:B------:R-:W-:-:S05]  /*0d10*/  VIADD R11, R16, 0xffffffff ;  /* 0xffffffff100b7836 */ /* 0x000fca0000000000 */
        /* <DEDUP_REMOVED lines=9> */
[-C--:B------:R-:W-:Y:S01]  /*0db0*/  FFMA.RZ R11, R13, R17.reuse, R14 ;  /* 0x000000110d0b7223 */ /* 0x080fe2000000c00e */
[----:B------:R-:W-:Y:S01]  /*0dc0*/  IMAD.MOV R15, RZ, RZ, -R16 ;  /* 0x000000ffff0f7224 */ /* 0x000fe200078e0a10 */
[C---:B------:R-:W-:Y:S02]  /*0dd0*/  ISETP.NE.AND P2, PT, R16.reuse, RZ, PT ;  /* 0x000000ff1000720c */ /* 0x040fe40003f45270 */
[C---:B------:R-:W-:Y:S02]  /*0de0*/  ISETP.NE.AND P1, PT, R16.reuse, RZ, PT ;  /* 0x000000ff1000720c */ /* 0x040fe40003f25270 */
[----:B------:R-:W-:Y:S01]  /*0df0*/  LOP3.LUT R12, R11, 0x7fffff, RZ, 0xc0, !PT ;  /* 0x007fffff0b0c7812 */ /* 0x000fe200078ec0ff */
[CCC-:B------:R-:W-:Y:S01]  /*0e00*/  FFMA.RP R11, R13.reuse, R17.reuse, R14.reuse ;  /* 0x000000110d0b7223 */ /* 0x1c0fe2000000800e */
[----:B------:R-:W-:Y:S01]  /*0e10*/  FFMA.RM R14, R13, R17, R14 ;  /* 0x000000110d0e7223 */ /* 0x000fe2000000400e */
[----:B------:R-:W-:Y:S01]  /*0e20*/  VIADD R13, R16, 0x20 ;  /* 0x00000020100d7836 */ /* 0x000fe20000000000 */
[----:B------:R-:W-:-:S03]  /*0e30*/  LOP3.LUT R12, R12, 0x800000, RZ, 0xfc, !PT ;  /* 0x008000000c0c7812 */ /* 0x000fc600078efcff */
        /* <DEDUP_REMOVED lines=9> */
[----:B------:R-:W-:-:S04]  /*0ed0*/  LOP3.LUT R12, R12, R11, RZ, 0xc0, !PT ;  /* 0x0000000b0c0c7212 */ /* 0x000fc800078ec0ff */
[----:B------:R-:W-:-:S04]  /*0ee0*/  IADD3 R13, PT, PT, R13, R12, RZ ;  /* 0x0000000c0d0d7210 */ /* 0x000fc80007ffe0ff */
[----:B------:R-:W-:Y:S01]  /*0ef0*/  LOP3.LUT R2, R13, R2, RZ, 0xfc, !PT ;  /* 0x000000020d027212 */ /* 0x000fe200078efcff */
[----:B------:R-:W-:Y:S06]  /*0f00*/  BRA `(.L_x_49) ;  /* 0x0000000000107947 */ /* 0x000fec0003800000 */
.L_x_48:
[----:B------:R-:W-:-:S04]  /*0f10*/  LOP3.LUT R2, R2, 0x80000000, RZ, 0xc0, !PT ;  /* 0x8000000002027812 */ /* 0x000fc800078ec0ff */
[----:B------:R-:W-:Y:S01]  /*0f20*/  LOP3.LUT R2, R2, 0x7f800000, RZ, 0xfc, !PT ;  /* 0x7f80000002027812 */ /* 0x000fe200078efcff */
[----:B------:R-:W-:Y:S06]  /*0f30*/  BRA `(.L_x_49) ;  /* 0x0000000000047947 */ /* 0x000fec0003800000 */
.L_x_47:
[----:B------:R-:W-:-:S07]  /*0f40*/  IMAD R2, R15, 0x800000, R2 ;  /* 0x008000000f027824 */ /* 0x000fce00078e0202 */
.L_x_49:
[----:B------:R-:W-:Y:S05]  /*0f50*/  BSYNC.RECONVERGENT B3 ;  /* 0x0000000000037941 */ /* 0x000fea0003800200 */
.L_x_46:
[----:B------:R-:W-:Y:S05]  /*0f60*/  BRA `(.L_x_50) ;  /* 0x0000000000207947 */ /* 0x000fea0003800000 */
.L_x_45:
[----:B------:R-:W-:-:S04]  /*0f70*/  LOP3.LUT R2, R13, 0x80000000, R2, 0x48, !PT ;  /* 0x800000000d027812 */ /* 0x000fc800078e4802 */
[----:B------:R-:W-:Y:S01]  /*0f80*/  LOP3.LUT R2, R2, 0x7f800000, RZ, 0xfc, !PT ;  /* 0x7f80000002027812 */ /* 0x000fe200078efcff */
[----:B------:R-:W-:Y:S06]  /*0f90*/  BRA `(.L_x_50) ;  /* 0x0000000000147947 */ /* 0x000fec0003800000 */
.L_x_44:
[----:B------:R-:W-:Y:S01]  /*0fa0*/  LOP3.LUT R2, R13, 0x80000000, R2, 0x48, !PT ;  /* 0x800000000d027812 */ /* 0x000fe200078e4802 */
[----:B------:R-:W-:Y:S06]  /*0fb0*/  BRA `(.L_x_50) ;  /* 0x00000000000c7947 */ /* 0x000fec0003800000 */
.L_x_43:
[----:B------:R-:W0:Y:S01]  /*0fc0*/  MUFU.RSQ R2, -QNAN ;  /* 0xffc0000000027908 */ /* 0x000e220000001400 */
[----:B------:R-:W-:Y:S05]  /*0fd0*/  BRA `(.L_x_50) ;  /* 0x0000000000047947 */ /* 0x000fea0003800000 */
.L_x_42:
[----:B------:R-:W-:-:S07]  /*0fe0*/  FADD.FTZ R2, R2, R5 ;  /* 0x0000000502027221 */ /* 0x000fce0000010000 */
.L_x_50:
[----:B------:R-:W-:Y:S05]  /*0ff0*/  BSYNC.RECONVERGENT B2 ;  /* 0x0000000000027941 */ /* 0x000fea0003800200 */
.L_x_40:
[----:B------:R-:W-:-:S04]  /*1000*/  IMAD.MOV.U32 R11, RZ, RZ, 0x0 ;  /* 0x00000000ff0b7424 */ /* 0x000fc800078e00ff */
[----:B0-----:R-:W-:Y:S05]  /*1010*/  RET.REL.NODEC R10 `(_Z9normalizeP6float2i) ;  /* 0xffffffec0af87950 */ /* 0x001fea0003c3ffff */
.L_x_51:
        /* <DEDUP_REMOVED lines=14> */
.L_x_65:


//--------------------- .text._Z23generate_random_numbersP17curandStateXORWOWPf --------------------------
	.section	.text._Z23generate_random_numbersP17curandStateXORWOWPf,"ax",@progbits
	.align	128
        .global         _Z23generate_random_numbersP17curandStateXORWOWPf
        .type           _Z23generate_random_numbersP17curandStateXORWOWPf,@function
        .size           _Z23generate_random_numbersP17curandStateXORWOWPf,(.L_x_69 - _Z23generate_random_numbersP17curandStateXORWOWPf)
        .other          _Z23generate_random_numbersP17curandStateXORWOWPf,@"STO_CUDA_ENTRY STV_DEFAULT"
_Z23generate_random_numbersP17curandStateXORWOWPf:
.text._Z23generate_random_numbersP17curandStateXORWOWPf:
[----:B------:R-:W-:Y:S01]  /*0000*/  LDC R1, c[0x0][0x37c] ;  /* 0x0000df00ff017b82 */ /* 0x000fe20000000800 */
[----:B------:R-:W0:Y:S07]  /*0010*/  S2R R0, SR_TID.X ;  /* 0x0000000000007919 */ /* 0x000e2e0000002100 */
[----:B------:R-:W0:Y:S01]  /*0020*/  S2UR UR6, SR_CTAID.X ;  /* 0x00000000000679c3 */ /* 0x000e220000002500 */
[----:B------:R-:W1:Y:S07]  /*0030*/  LDCU.64 UR4, c[0x0][0x358] ;  /* 0x00006b00ff0477ac */ /* 0x000e6e0008000a00 */
[----:B------:R-:W0:Y:S08]  /*0040*/  LDC R11, c[0x0][0x360] ;  /* 0x0000d800ff0b7b82 */ /* 0x000e300000000800 */
[----:B------:R-:W2:Y:S08]  /*0050*/  LDC.64 R2, c[0x0][0x380] ;  /* 0x0000e000ff027b82 */ /* 0x000eb00000000a00 */
[----:B------:R-:W3:Y:S01]  /*0060*/  LDC.64 R8, c[0x0][0x388] ;  /* 0x0000e200ff087b82 */ /* 0x000ee20000000a00 */
[----:B0-----:R-:W-:-:S04]  /*0070*/  IMAD R11, R11, UR6, R0 ;  /* 0x000000060b0b7c24 */ /* 0x001fc8000f8e0200 */
[----:B--2---:R-:W-:-:S05]  /*0080*/  IMAD.WIDE R2, R11, 0x30, R2 ;  /* 0x000000300b027825 */ /* 0x004fca00078e0202 */
[----:B-1----:R-:W2:Y:S04]  /*0090*/  LDG.E.64 R12, desc[UR4][R2.64] ;  /* 0x00000004020c7981 */ /* 0x002ea8000c1e1b00 */
[----:B------:R-:W4:Y:S04]  /*00a0*/  LDG.E.64 R6, desc[UR4][R2.64+0x10] ;  /* 0x0000100402067981 */ /* 0x000f28000c1e1b00 */
[----:B------:R-:W5:Y:S01]  /*00b0*/  LDG.E.64 R4, desc[UR4][R2.64+0x8] ;  /* 0x0000080402047981 */ /* 0x000f62000c1e1b00 */
[----:B------:R-:W-:Y:S02]  /*00c0*/  IMAD.MOV.U32 R15, RZ, RZ, 0x2f800000 ;  /* 0x2f800000ff0f7424 */ /* 0x000fe400078e00ff */
[----:B---3--:R-:W-:Y:S01]  /*00d0*/  IMAD.WIDE R8, R11, 0x4, R8 ;  /* 0x000000040b087825 */ /* 0x008fe200078e0208 */
[----:B--2---:R-:W-:-:S03]  /*00e0*/  SHF.R.U32.HI R0, RZ, 0x2, R13 ;  /* 0x00000002ff007819 */ /* 0x004fc6000001160d */
[----:B------:R-:W-:Y:S01]  /*00f0*/  VIADD R12, R12, 0x587c5 ;  /* 0x000587c50c0c7836 */ /* 0x000fe20000000000 */
[----:B------:R-:W-:Y:S01]  /*0100*/  LOP3.LUT R0, R0, R13, RZ, 0x3c, !PT ;  /* 0x0000000d00007212 */ /* 0x000fe200078e3cff */
[----:B----4-:R-:W-:Y:S01]  /*0110*/  IMAD.SHL.U32 R13, R7, 0x10, RZ ;  /* 0x00000010070d7824 */ /* 0x010fe200078e00ff */
[----:B------:R-:W-:Y:S01]  /*0120*/  MOV R17, R6 ;  /* 0x0000000600117202 */ /* 0x000fe20000000f00 */
[----:B------:R-:W-:Y:S01]  /*0130*/  IMAD.MOV.U32 R18, RZ, RZ, R7 ;  /* 0x000000ffff127224 */ /* 0x000fe200078e0007 */
[C---:B------:R-:W-:Y:S02]  /*0140*/  SHF.L.U32 R10, R0.reuse, 0x1, RZ ;  /* 0x00000001000a7819 */ /* 0x040fe400000006ff */
[----:B-----5:R-:W-:Y:S02]  /*0150*/  MOV R16, R5 ;  /* 0x0000000500107202 */ /* 0x020fe40000000f00 */
[----:B------:R-:W-:Y:S01]  /*0160*/  LOP3.LUT R10, R0, R10, R13, 0x96, !PT ;  /* 0x0000000a000a7212 */ /* 0x000fe200078e960d */
[----:B------:R-:W-:-:S02]  /*0170*/  IMAD.MOV.U32 R13, RZ, RZ, R4 ;  /* 0x000000ffff0d7224 */ /* 0x000fc400078e0004 */
[----:B------:R-:W-:Y:S01]  /*0180*/  STG.E.64 desc[UR4][R2.64+0x8], R16 ;  /* 0x0000081002007986 */ /* 0x000fe2000c101b04 */
[----:B------:R-:W-:-:S03]  /*0190*/  LOP3.LUT R19, R10, R7, RZ, 0x3c, !PT ;  /* 0x000000070a137212 */ /* 0x000fc600078e3cff */
[----:B------:R-:W-:Y:S01]  /*01a0*/  STG.E.64 desc[UR4][R2.64], R12 ;  /* 0x0000000c02007986 */ /* 0x000fe2000c101b04 */
[----:B------:R-:W-:-:S03]  /*01b0*/  IADD3 R0, PT, PT, R19, R12, RZ ;  /* 0x0000000c13007210 */ /* 0x000fc60007ffe0ff */
[----:B------:R-:W-:Y:S01]  /*01c0*/  STG.E.64 desc[UR4][R2.64+0x10], R18 ;  /* 0x0000101202007986 */ /* 0x000fe2000c101b04 */
[----:B------:R-:W-:-:S05]  /*01d0*/  I2FP.F32.U32 R0, R0 ;  /* 0x0000000000007245 */ /* 0x000fca0000201000 */
[----:B------:R-:W-:-:S05]  /*01e0*/  FFMA R15, R0, R15, 1.1641532182693481445e-10 ;  /* 0x2f000000000f7423 */ /* 0x000fca000000000f */
[----:B------:R-:W-:Y:S01]  /*01f0*/  STG.E desc[UR4][R8.64], R15 ;  /* 0x0000000f08007986 */ /* 0x000fe2000c101904 */
[----:B------:R-:W-:Y:S05]  /*0200*/  EXIT ;  /* 0x000000000000794d */ /* 0x000fea0003800000 */
.L_x_52:
        /* <DEDUP_REMOVED lines=15> */
.L_x_69:


//--------------------- .text._Z12setup_kernelP17curandStateXORWOWy --------------------------
	.section	.text._Z12setup_kernelP17curandStateXORWOWy,"ax",@progbits
	.align	128
        .global         _Z12setup_kernelP17curandStateXORWOWy
        .type           _Z12setup_kernelP17curandStateXORWOWy,@function
        .size           _Z12setup_kernelP17curandStateXORWOWy,(.L_x_70 - _Z12setup_kernelP17curandStateXORWOWy)
        .other          _Z12setup_kernelP17curandStateXORWOWy,@"STO_CUDA_ENTRY STV_DEFAULT"
_Z12setup_kernelP17curandStateXORWOWy:
.text._Z12setup_kernelP17curandStateXORWOWy:
[----:B------:R-:W-:Y:S01]  /*0000*/  LDC R1, c[0x0][0x37c] ;  /* 0x0000df00ff017b82 */ /* 0x000fe20000000800 */
[----:B------:R-:W0:Y:S07]  /*0010*/  S2R R4, SR_TID.X ;  /* 0x0000000000047919 */ /* 0x000e2e0000002100 */
[----:B------:R-:W1:Y:S01]  /*0020*/  LDC.64 R2, c[0x0][0x388] ;  /* 0x0000e200ff027b82 */ /* 0x000e620000000a00 */
[----:B------:R-:W2:Y:S01]  /*0030*/  LDCU.64 UR4, c[0x0][0x358] ;  /* 0x00006b00ff0477ac */ /* 0x000ea20008000a00 */
[----:B------:R-:W-:Y:S06]  /*0040*/  BSSY.RECONVERGENT B0, `(.L_x_53) ;  /* 0x00000e5000007945 */ /* 0x000fec0003800200 */
[----:B------:R-:W0:Y:S08]  /*0050*/  S2UR UR6, SR_CTAID.X ;  /* 0x00000000000679c3 */ /* 0x000e300000002500 */
[----:B------:R-:W0:Y:S08]  /*0060*/  LDC R13, c[0x0][0x360] ;  /* 0x0000d800ff0d7b82 */ /* 0x000e300000000800 */
[----:B------:R-:W3:Y:S01]  /*0070*/  LDC.64 R6, c[0x0][0x380] ;  /* 0x0000e000ff067b82 */ /* 0x000ee20000000a00 */
[----:B-1----:R-:W-:-:S02]  /*0080*/  LOP3.LUT R0, R2, 0xaad26b49, RZ, 0x3c, !PT ;  /* 0xaad26b4902007812 */ /* 0x002fc400078e3cff */
[----:B------:R-:W-:-:S03]  /*0090*/  LOP3.LUT R2, R3, 0xf7dcefdd, RZ, 0x3c, !PT ;  /* 0xf7dcefdd03027812 */ /* 0x000fc600078e3cff */
[----:B------:R-:W-:Y:S02]  /*00a0*/  IMAD R0, R0, 0x4182bed5, RZ ;  /* 0x4182bed500007824 */ /* 0x000fe400078e02ff */
[----:B------:R-:W-:Y:S02]  /*00b0*/  IMAD R3, R2, -0x658354e5, RZ ;  /* 0x9a7cab1b02037824 */ /* 0x000fe400078e02ff */
[C---:B------:R-:W-:Y:S01]  /*00c0*/  VIADD R5, R0.reuse, 0x75bcd15 ;  /* 0x075bcd1500057836 */ /* 0x040fe20000000000 */
[C---:B------:R-:W-:Y:S01]  /*00d0*/  LOP3.LUT R8, R0.reuse, 0x159a55e5, RZ, 0x3c, !PT ;  /* 0x159a55e500087812 */ /* 0x040fe200078e3cff */
[C---:B------:R-:W-:Y:S01]  /*00e0*/  VIADD R11, R0.reuse, 0x583f19 ;  /* 0x00583f19000b7836 */ /* 0x040fe20000000000 */
[C---:B------:R-:W-:Y:S01]  /*00f0*/  LOP3.LUT R10, R3.reuse, 0x5491333, RZ, 0x3c, !PT ;  /* 0x05491333030a7812 */ /* 0x040fe200078e3cff */
[----:B------:R-:W-:Y:S02]  /*0100*/  VIADD R9, R3, 0x1f123bb5 ;  /* 0x1f123bb503097836 */ /* 0x000fe40000000000 */
[----:B0-----:R-:W-:Y:S01]  /*0110*/  IMAD R13, R13, UR6, R4 ;  /* 0x000000060d0d7c24 */ /* 0x001fe2000f8e0204 */
[----:B------:R-:W-:-:S04]  /*0120*/  IADD3 R4, PT, PT, R0, 0x64f0c9, R3 ;  /* 0x0064f0c900047810 */ /* 0x000fc80007ffe003 */
[C---:B------:R-:W-:Y:S01]  /*0130*/  ISETP.NE.AND P0, PT, R13.reuse, RZ, PT ;  /* 0x000000ff0d00720c */ /* 0x040fe20003f05270 */
[----:B---3--:R-:W-:-:S05]  /*0140*/  IMAD.WIDE R6, R13, 0x30, R6 ;  /* 0x000000300d067825 */ /* 0x008fca00078e0206 */
[----:B--2---:R0:W-:Y:S04]  /*0150*/  STG.E.64 desc[UR4][R6.64], R4 ;  /* 0x0000000406007986 */ /* 0x0041e8000c101b04 */
[----:B------:R0:W-:Y:S04]  /*0160*/  STG.E.64 desc[UR4][R6.64+0x8], R8 ;  /* 0x0000080806007986 */ /* 0x0001e8000c101b04 */
[----:B------:R0:W-:Y:S01]  /*0170*/  STG.E.64 desc[UR4][R6.64+0x10], R10 ;  /* 0x0000100a06007986 */ /* 0x0001e2000c101b04 */
[----:B------:R-:W-:Y:S05]  /*0180*/  @!P0 BRA `(.L_x_54) ;  /* 0x0000000c00408947 */ /* 0x000fea0003800000 */
[----:B------:R-:W-:Y:S01]  /*0190*/  SHF.R.S32.HI R0, RZ, 0x1f, R13 ;  /* 0x0000001fff007819 */ /* 0x000fe2000001140d */
[----:B------:R-:W-:-:S07]  /*01a0*/  IMAD.MOV.U32 R12, RZ, RZ, RZ ;  /* 0x000000ffff0c7224 */ /* 0x000fce00078e00ff */
.L_x_60:
[----:B-1----:R-:W-:Y:S01]  /*01b0*/  LOP3.LUT R2, R13, 0x3, RZ, 0xc0, !PT ;  /* 0x000000030d027812 */ /* 0x002fe200078ec0ff */
[----:B------:R-:W-:Y:S03]  /*01c0*/  BSSY.RECONVERGENT B1, `(.L_x_55) ;  /* 0x00000c6000017945 */ /* 0x000fe60003800200 */
[----:B------:R-:W-:-:S04]  /*01d0*/  ISETP.NE.U32.AND P0, PT, R2, RZ, PT ;  /* 0x000000ff0200720c */ /* 0x000fc80003f05070 */
[----:B------:R-:W-:-:S13]  /*01e0*/  ISETP.NE.AND.EX P0, PT, RZ, RZ, PT, P0 ;  /* 0x000000ffff00720c */ /* 0x000fda0003f05300 */
[----:B------:R-:W-:Y:S05]  /*01f0*/  @!P0 BRA `(.L_x_56) ;  /* 0x0000000c00088947 */ /* 0x000fea0003800000 */
[----:B0-----:R-:W0:Y:S01]  /*0200*/  LDC.64 R8, c[0x4][RZ] ;  /* 0x01000000ff087b82 */ /* 0x001e220000000a00 */
[----:B------:R-:W-:Y:S02]  /*0210*/  IMAD.MOV.U32 R14, RZ, RZ, RZ ;  /* 0x000000ffff0e7224 */ /* 0x000fe400078e00ff */
[----:B0-----:R-:W-:-:S07]  /*0220*/  IMAD.WIDE.U32 R8, R12, 0xc80, R8 ;  /* 0x00000c800c087825 */ /* 0x001fce00078e0008 */
.L_x_59:
[----:B-1----:R-:W-:Y:S01]  /*0230*/  IMAD.MOV.U32 R15, RZ, RZ, RZ ;  /* 0x000000ffff0f7224 */ /* 0x002fe200078e00ff */
[----:B------:R-:W-:Y:S01]  /*0240*/  CS2R R2, SRZ ;  /* 0x0000000000027805 */ /* 0x000fe2000001ff00 */
[----:B------:R-:W-:Y:S01]  /*0250*/  IMAD.MOV.U32 R17, RZ, RZ, RZ ;  /* 0x000000ffff117224 */ /* 0x000fe200078e00ff */
[----:B------:R-:W-:-:S07]  /*0260*/  CS2R R4, SRZ ;  /* 0x0000000000047805 */ /* 0x000fce000001ff00 */
.L_x_58:
[----:B------:R-:W-:-:S05]  /*0270*/  IMAD.WIDE.U32 R10, R17, 0x4, R6 ;  /* 0x00000004110a7825 */ /* 0x000fca00078e0006 */
[----:B------:R0:W5:Y:S01]  /*0280*/  LDG.E R16, desc[UR4][R10.64+0x4] ;  /* 0x000004040a107981 */ /* 0x000162000c1e1900 */
[----:B------:R-:W-:-:S07]  /*0290*/  IMAD.MOV.U32 R19, RZ, RZ, RZ ;  /* 0x000000ffff137224 */ /* 0x000fce00078e00ff */
.L_x_57:
[----:B-----5:R-:W-:Y:S01]  /*02a0*/  SHF.R.U32.HI R24, RZ, R19, R16 ;  /* 0x00000013ff187219 */ /* 0x020fe20000011610 */
[----:B0-----:R-:W-:-:S03]  /*02b0*/  IMAD.SHL.U32 R10, R17, 0x20, RZ ;  /* 0x00000020110a7824 */ /* 0x001fc600078e00ff */
[----:B------:R-:W-:Y:S01]  /*02c0*/  LOP3.LUT R11, R24, 0x1, RZ, 0xc0, !PT ;  /* 0x00000001180b7812 */ /* 0x000fe200078ec0ff */
[----:B------:R-:W-:-:S03]  /*02d0*/  IMAD.IADD R10, R10, 0x1, R19 ;  /* 0x000000010a0a7824 */ /* 0x000fc600078e0213 */
[----:B------:R-:W-:Y:S01]  /*02e0*/  ISETP.NE.U32.AND P0, PT, R11, 0x1, PT ;  /* 0x000000010b00780c */ /* 0x000fe20003f05070 */
[----:B------:R-:W-:-:S03]  /*02f0*/  IMAD R11, R10, 0x5, RZ ;  /* 0x000000050a0b7824 */ /* 0x000fc600078e02ff */
[----:B------:R-:W-:Y:S01]  /*0300*/  R2P PR, R24, 0x7e ;  /* 0x0000007e18007804 */ /* 0x000fe20000000000 */
[----:B------:R-:W-:-:S08]  /*0310*/  IMAD.WIDE.U32 R10, R11, 0x4, R8 ;  /* 0x000000040b0a7825 */ /* 0x000fd000078e0008 */
[----:B------:R-:W2:Y:S04]  /*0320*/  @!P0 LDG.E R18, desc[UR4][R10.64] ;  /* 0x000000040a128981 */ /* 0x000ea8000c1e1900 */
[----:B------:R-:W3:Y:S04]  /*0330*/  @!P0 LDG.E R20, desc[UR4][R10.64+0x10] ;  /* 0x000010040a148981 */ /* 0x000ee8000c1e1900 */
[----:B------:R-:W4:Y:S04]  /*0340*/  @P1 LDG.E R22, desc[UR4][R10.64+0x14] ;  /* 0x000014040a161981 */ /* 0x000f28000c1e1900 */
[----:B------:R-:W4:Y:S04]  /*0350*/  @P2 LDG.E R26, desc[UR4][R10.64+0x28] ;  /* 0x000028040a1a2981 */ /* 0x000f28000c1e1900 */
[----:B------:R-:W4:Y:S04]  /*0360*/  @!P0 LDG.E R21, desc[UR4][R10.64+0x4] ;  /* 0x000004040a158981 */ /* 0x000f28000c1e1900 */
[----:B------:R-:W4:Y:S04]  /*0370*/  @!P0 LDG.E R23, desc[UR4][R10.64+0xc] ;  /* 0x00000c040a178981 */ /* 0x000f28000c1e1900 */
[----:B------:R-:W4:Y:S04]  /*0380*/  @P1 LDG.E R25, desc[UR4][R10.64+0x18] ;  /* 0x000018040a191981 */ /* 0x000f28000c1e1900 */
[----:B------:R-:W4:Y:S04]  /*0390*/  @P3 LDG.E R28, desc[UR4][R10.64+0x3c] ;  /* 0x00003c040a1c3981 */ /* 0x000f28000c1e1900 */
[----:B------:R-:W4:Y:S01]  /*03a0*/  @P6 LDG.E R27, desc[UR4][R10.64+0x7c] ;  /* 0x00007c040a1b6981 */ /* 0x000f22000c1e1900 */
[----:B--2---:R-:W-:-:S03]  /*03b0*/  @!P0 LOP3.LUT R15, R15, R18, RZ, 0x3c, !PT ;  /* 0x000000120f0f8212 */ /* 0x004fc600078e3cff */
[----:B------:R-:W2:Y:S01]  /*03c0*/  @!P0 LDG.E R18, desc[UR4][R10.64+0x8] ;  /* 0x000008040a128981 */ /* 0x000ea2000c1e1900 */
[----:B---3--:R-:W-:-:S03]  /*03d0*/  @!P0 LOP3.LUT R3, R3, R20, RZ, 0x3c, !PT ;  /* 0x0000001403038212 */ /* 0x008fc600078e3cff */
[----:B------:R-:W3:Y:S01]  /*03e0*/  @P1 LDG.E R20, desc[UR4][R10.64+0x24] ;  /* 0x000024040a141981 */ /* 0x000ee2000c1e1900 */
[----:B----4-:R-:W-:-:S03]  /*03f0*/  @P1 LOP3.LUT R15, R15, R22, RZ, 0x3c, !PT ;  /* 0x000000160f0f1212 */ /* 0x010fc600078e3cff */
[----:B------:R-:W4:Y:S01]  /*0400*/  @P2 LDG.E R22, desc[UR4][R10.64+0x38] ;  /* 0x000038040a162981 */ /* 0x000f22000c1e1900 */
[----:B------:R-:W-:-:S03]  /*0410*/  @P2 LOP3.LUT R15, R15, R26, RZ, 0x3c, !PT ;  /* 0x0000001a0f0f2212 */ /* 0x000fc600078e3cff */
[----:B------:R-:W4:Y:S01]  /*0420*/  @P4 LDG.E R26, desc[UR4][R10.64+0x50] ;  /* 0x000050040a1a4981 */ /* 0x000f22000c1e1900 */
[----:B------:R-:W-:-:S03]  /*0430*/  @!P0 LOP3.LUT R4, R4, R21, RZ, 0x3c, !PT ;  /* 0x0000001504048212 */ /* 0x000fc600078e3cff */
[----:B------:R-:W4:Y:S01]  /*0440*/  @P1 LDG.E R21, desc[UR4][R10.64+0x20] ;  /* 0x000020040a151981 */ /* 0x000f22000c1e1900 */
[----:B------:R-:W-:-:S03]  /*0450*/  @!P0 LOP3.LUT R2, R2, R23, RZ, 0x3c, !PT ;  /* 0x0000001702028212 */ /* 0x000fc600078e3cff */
[----:B------:R-:W4:Y:S01]  /*0460*/  @P2 LDG.E R23, desc[UR4][R10.64+0x2c] ;  /* 0x00002c040a172981 */ /* 0x000f22000c1e1900 */
[----:B------:R-:W-:-:S03]  /*0470*/  @P1 LOP3.LUT R4, R4, R25, RZ, 0x3c, !PT ;  /* 0x0000001904041212 */ /* 0x000fc600078e3cff */
[----:B------:R-:W4:Y:S01]  /*0480*/  @P2 LDG.E R25, desc[UR4][R10.64+0x34] ;  /* 0x000034040a192981 */ /* 0x000f22000c1e1900 */
[----:B--2---:R-:W-:-:S03]  /*0490*/  @!P0 LOP3.LUT R5, R5, R18, RZ, 0x3c, !PT ;  /* 0x0000001205058212 */ /* 0x004fc600078e3cff */
[----:B------:R-:W2:Y:S01]  /*04a0*/  @P1 LDG.E R18, desc[UR4][R10.64+0x1c] ;  /* 0x00001c040a121981 */ /* 0x000ea2000c1e1900 */
[----:B---3--:R-:W-:-:S03]  /*04b0*/  @P1 LOP3.LUT R3, R3, R20, RZ, 0x3c, !PT ;  /* 0x0000001403031212 */ /* 0x008fc600078e3cff */
[----:B------:R-:W3:Y:S01]  /*04c0*/  @P2 LDG.E R20, desc[UR4][R10.64+0x30] ;  /* 0x000030040a142981 */ /* 0x000ee2000c1e1900 */
[----:B----4-:R-:W-:-:S03]  /*04d0*/  @P2 LOP3.LUT R3, R3, R22, RZ, 0x3c, !PT ;  /* 0x0000001603032212 */ /* 0x010fc600078e3cff */
[----:B------:R-:W4:Y:S01]  /*04e0*/  @P3 LDG.E R22, desc[UR4][R10.64+0x4c] ;  /* 0x00004c040a163981 */ /* 0x000f22000c1e1900 */
[----:B------:R-:W-:-:S04]  /*04f0*/  @P3 LOP3.LUT R15, R15, R28, RZ, 0x3c, !PT ;  /* 0x0000001c0f0f3212 */ /* 0x000fc800078e3cff */
[----:B------:R-:W-:Y:S02]  /*0500*/  @P4 LOP3.LUT R15, R15, R26, RZ, 0x3c, !PT ;  /* 0x0000001a0f0f4212 */ /* 0x000fe400078e3cff */
[----:B------:R-:W-:Y:S01]  /*0510*/  @P1 LOP3.LUT R2, R2, R21, RZ, 0x3c, !PT ;  /* 0x0000001502021212 */ /* 0x000fe200078e3cff */
[----:B------:R-:W4:Y:S04]  /*0520*/  @P5 LDG.E R26, desc[UR4][R10.64+0x64] ;  /* 0x000064040a1a5981 */ /* 0x000f28000c1e1900 */
[----:B------:R-:W4:Y:S01]  /*0530*/  @P3 LDG.E R21, desc[UR4][R10.64+0x40] ;  /* 0x000040040a153981 */ /* 0x000f22000c1e1900 */
[----:B------:R-:W-:Y:S02]  /*0540*/  @P2 LOP3.LUT R4, R4, R23, RZ, 0x3c, !PT ;  /* 0x0000001704042212 */ /* 0x000fe400078e3cff */
[----:B------:R-:W-:Y:S01]  /*0550*/  @P2 LOP3.LUT R2, R2, R25, RZ, 0x3c, !PT ;  /* 0x0000001902022212 */ /* 0x000fe200078e3cff */
[----:B------:R-:W4:Y:S04]  /*0560*/  @P3 LDG.E R23, desc[UR4][R10.64+0x48] ;  /* 0x000048040a173981 */ /* 0x000f28000c1e1900 */
[----:B------:R-:W4:Y:S01]  /*0570*/  @P4 LDG.E R25, desc[UR4][R10.64+0x54] ;  /* 0x000054040a194981 */ /* 0x000f22000c1e1900 */
[----:B--2---:R-:W-:-:S03]  /*0580*/  @P1 LOP3.LUT R5, R5, R18, RZ, 0x3c, !PT ;  /* 0x0000001205051212 */ /* 0x004fc600078e3cff */
[----:B------:R-:W2:Y:S01]  /*0590*/  @P3 LDG.E R18, desc[UR4][R10.64+0x44] ;  /* 0x000044040a123981 */ /* 0x000ea2000c1e1900 */
[----:B---3--:R-:W-:-:S03]  /*05a0*/  @P2 LOP3.LUT R5, R5, R20, RZ, 0x3c, !PT ;  /* 0x0000001405052212 */ /* 0x008fc600078e3cff */
[----:B------:R-:W3:Y:S01]  /*05b0*/  @P4 LDG.E R20, desc[UR4][R10.64+0x58] ;  /* 0x000058040a144981 */ /* 0x000ee2000c1e1900 */
[----:B----4-:R-:W-:-:S03]  /*05c0*/  @P3 LOP3.LUT R3, R3, R22, RZ, 0x3c, !PT ;  /* 0x0000001603033212 */ /* 0x010fc600078e3cff */
[----:B------:R-:W4:Y:S01]  /*05d0*/  @P4 LDG.E R22, desc[UR4][R10.64+0x60] ;  /* 0x000060040a164981 */ /* 0x000f22000c1e1900 */
[----:B------:R-:W-:Y:S02]  /*05e0*/  LOP3.LUT P0, RZ, R24, 0x80, RZ, 0xc0, !PT ;  /* 0x0000008018ff7812 */ /* 0x000fe4000780c0ff */
[----:B------:R-:W-:Y:S02]  /*05f0*/  @P5 LOP3.LUT R15, R15, R26, RZ, 0x3c, !PT ;  /* 0x0000001a0f0f5212 */ /* 0x000fe400078e3cff */
[----:B------:R-:W4:Y:S01]  /*0600*/  @P6 LDG.E R26, desc[UR4][R10.64+0x78] ;  /* 0x000078040a1a6981 */ /* 0x000f22000c1e1900 */
[----:B------:R-:W-:-:S03]  /*0610*/  @P3 LOP3.LUT R4, R4, R21, RZ, 0x3c, !PT ;  /* 0x0000001504043212 */ /* 0x000fc600078e3cff */
[----:B------:R-:W4:Y:S01]  /*0620*/  @P4 LDG.E R21, desc[UR4][R10.64+0x5c] ;  /* 0x00005c040a154981 */ /* 0x000f22000c1e1900 */
[----:B------:R-:W-:-:S03]  /*0630*/  @P3 LOP3.LUT R2, R2, R23, RZ, 0x3c, !PT ;  /* 0x0000001702023212 */ /* 0x000fc600078e3cff */
[----:B------:R-:W4:Y:S01]  /*0640*/  @P5 LDG.E R23, desc[UR4][R10.64+0x68] ;  /* 0x000068040a175981 */ /* 0x000f22000c1e1900 */
[----:B------:R-:W-:-:S03]  /*0650*/  @P4 LOP3.LUT R4, R4, R25, RZ, 0x3c, !PT ;  /* 0x0000001904044212 */ /* 0x000fc600078e3cff */
[----:B------:R-:W4:Y:S01]  /*0660*/  @P5 LDG.E R25, desc[UR4][R10.64+0x70] ;  /* 0x000070040a195981 */ /* 0x000f22000c1e1900 */
[----:B--2---:R-:W-:-:S03]  /*0670*/  @P3 LOP3.LUT R5, R5, R18, RZ, 0x3c, !PT ;  /* 0x0000001205053212 */ /* 0x004fc600078e3cff */
[----:B------:R-:W2:Y:S01]  /*0680*/  @P5 LDG.E R18, desc[UR4][R10.64+0x6c] ;  /* 0x00006c040a125981 */ /* 0x000ea2000c1e1900 */
[----:B---3--:R-:W-:-:S03]  /*0690*/  @P4 LOP3.LUT R5, R5, R20, RZ, 0x3c, !PT ;  /* 0x0000001405054212 */ /* 0x008fc600078e3cff */
[----:B------:R-:W3:Y:S01]  /*06a0*/  @P5 LDG.E R20, desc[UR4][R10.64+0x74] ;  /* 0x000074040a145981 */ /* 0x000ee2000c1e1900 */
[----:B----4-:R-:W-:-:S03]  /*06b0*/  @P4 LOP3.LUT R3, R3, R22, RZ, 0x3c, !PT ;  /* 0x0000001603034212 */ /* 0x010fc600078e3cff */
[----:B------:R-:W4:Y:S01]  /*06c0*/  @P0 LDG.E R22, desc[UR4][R10.64+0x8c] ;  /* 0x00008c040a160981 */ /* 0x000f22000c1e1900 */
[----:B------:R-:W-:-:S03]  /*06d0*/  @P6 LOP3.LUT R15, R15, R26, RZ, 0x3c, !PT ;  /* 0x0000001a0f0f6212 */ /* 0x000fc600078e3cff */
        /* <DEDUP_REMOVED lines=13> */
[----:B------:R-:W-:Y:S02]  /*07b0*/  @P6 LOP3.LUT R4, R4, R27, RZ, 0x3c, !PT ;  /* 0x0000001b04046212 */ /* 0x000fe400078e3cff */
[----:B------:R-:W-:Y:S02]  /*07c0*/  @P6 LOP3.LUT R2, R2, R21, RZ, 0x3c, !PT ;  /* 0x0000001502026212 */ /* 0x000fe400078e3cff */
[----:B------:R-:W-:Y:S02]  /*07d0*/  @P0 LOP3.LUT R4, R4, R23, RZ, 0x3c, !PT ;  /* 0x0000001704040212 */ /* 0x000fe400078e3cff */
[----:B------:R-:W-:Y:S02]  /*07e0*/  @P0 LOP3.LUT R2, R2, R25, RZ, 0x3c, !PT ;  /* 0x0000001902020212 */ /* 0x000fe400078e3cff */
[----:B--2---:R-:W-:Y:S02]  /*07f0*/  @P6 LOP3.LUT R5, R5, R18, RZ, 0x3c, !PT ;  /* 0x0000001205056212 */ /* 0x004fe400078e3cff */
[----:B---3--:R-:W-:-:S02]  /*0800*/  @P6 LOP3.LUT R3, R3, R20, RZ, 0x3c, !PT ;  /* 0x0000001403036212 */ /* 0x008fc400078e3cff */
[----:B----4-:R-:W-:Y:S02]  /*0810*/  @P0 LOP3.LUT R5, R5, R22, RZ, 0x3c, !PT ;  /* 0x0000001605050212 */ /* 0x010fe400078e3cff */
[----:B------:R-:W-:Y:S02]  /*0820*/  @P0 LOP3.LUT R3, R3, R26, RZ, 0x3c, !PT ;  /* 0x0000001a03030212 */ /* 0x000fe400078e3cff */
[----:B------:R-:W-:-:S13]  /*0830*/  R2P PR, R24.B1, 0x7f ;  /* 0x0000007f18007804 */ /* 0x000fda0000001000 */
[----:B------:R-:W2:Y:S04]  /*0840*/  @P0 LDG.E R18, desc[UR4][R10.64+0xa0] ;  /* 0x0000a0040a120981 */ /* 0x000ea8000c1e1900 */
[----:B------:R-:W3:Y:S04]  /*0850*/  @P1 LDG.E R22, desc[UR4][R10.64+0xb4] ;  /* 0x0000b4040a161981 */ /* 0x000ee8000c1e1900 */
[----:B------:R-:W4:Y:S04]  /*0860*/  @P2 LDG.E R26, desc[UR4][R10.64+0xc8] ;  /* 0x0000c8040a1a2981 */ /* 0x000f28000c1e1900 */
[----:B------:R-:W4:Y:S04]  /*0870*/  @P3 LDG.E R28, desc[UR4][R10.64+0xdc] ;  /* 0x0000dc040a1c3981 */ /* 0x000f28000c1e1900 */
[----:B------:R-:W4:Y:S04]  /*0880*/  @P0 LDG.E R23, desc[UR4][R10.64+0xa4] ;  /* 0x0000a4040a170981 */ /* 0x000f28000c1e1900 */
[----:B------:R-:W4:Y:S04]  /*0890*/  @P0 LDG.E R20, desc[UR4][R10.64+0xa8] ;  /* 0x0000a8040a140981 */ /* 0x000f28000c1e1900 */
[----:B------:R-:W4:Y:S04]  /*08a0*/  @P4 LDG.E R25, desc[UR4][R10.64+0xf0] ;  /* 0x0000f0040a194981 */ /* 0x000f28000c1e1900 */
        /* <DEDUP_REMOVED lines=21> */
[----:B------:R-:W-:Y:S02]  /*0a00*/  LOP3.LUT P0, RZ, R24, 0x8000, RZ, 0xc0, !PT ;  /* 0x0000800018ff7812 */ /* 0x000fe4000780c0ff */
[----:B----4-:R-:W-:Y:S01]  /*0a10*/  @P5 LOP3.LUT R15, R15, R26, RZ, 0x3c, !PT ;  /* 0x0000001a0f0f5212 */ /* 0x010fe200078e3cff */
[----:B------:R-:W4:Y:S04]  /*0a20*/  @P3 LDG.E R24, desc[UR4][R10.64+0xe4] ;  /* 0x0000e4040a183981 */ /* 0x000f28000c1e1900 */
[----:B------:R-:W2:Y:S01]  /*0a30*/  @P6 LDG.E R26, desc[UR4][R10.64+0x118] ;  /* 0x000118040a1a6981 */ /* 0x000ea2000c1e1900 */
        /* <DEDUP_REMOVED lines=8> */
[----:B---3--:R-:W-:-:S03]  /*0ac0*/  @P2 LOP3.LUT R3, R3, R22, RZ, 0x3c, !PT ;  /* 0x0000001603032212 */ /* 0x008fc600078e3cff */
[----:B------:R-:W3:Y:S01]  /*0ad0*/  @P4 LDG.E R22, desc[UR4][R10.64+0x100] ;  /* 0x000100040a164981 */ /* 0x000ee2000c1e1900 */
[----:B--2---:R-:W-:-:S03]  /*0ae0*/  @P6 LOP3.LUT R15, R15, R26, RZ, 0x3c, !PT ;  /* 0x0000001a0f0f6212 */ /* 0x004fc600078e3cff */
[----:B------:R-:W2:Y:S01]  /*0af0*/  @P0 LDG.E R26, desc[UR4][R10.64+0x12c] ;  /* 0x00012c040a1a0981 */ /* 0x000ea2000c1e1900 */
[----:B----4-:R-:W-:-:S03]  /*0b00*/  @P2 LOP3.LUT R2, R2, R23, RZ, 0x3c, !PT ;  /* 0x0000001702022212 */ /* 0x010fc600078e3cff */
[----:B------:R-:W4:Y:S01]  /*0b10*/  @P4 LDG.E R23, desc[UR4][R10.64+0xfc] ;  /* 0x0000fc040a174981 */ /* 0x000f22000c1e1900 */
[----:B------:R-:W-:-:S03]  /*0b20*/  @P2 LOP3.LUT R5, R5, R20, RZ, 0x3c, !PT ;  /* 0x0000001405052212 */ /* 0x000fc600078e3cff */
[----:B------:R-:W4:Y:S01]  /*0b30*/  @P4 LDG.E R20, desc[UR4][R10.64+0xf8] ;  /* 0x0000f8040a144981 */ /* 0x000f22000c1e1900 */
[----:B------:R-:W-:Y:S02]  /*0b40*/  @P3 LOP3.LUT R2, R2, R27, RZ, 0x3c, !PT ;  /* 0x0000001b02023212 */ /* 0x000fe400078e3cff */
[----:B------:R-:W-:Y:S01]  /*0b50*/  @P3 LOP3.LUT R4, R4, R25, RZ, 0x3c, !PT ;  /* 0x0000001904043212 */ /* 0x000fe200078e3cff */
[----:B------:R-:W4:Y:S01]  /*0b60*/  @P5 LDG.E R27, desc[UR4][R10.64+0x110] ;  /* 0x000110040a1b5981 */ /* 0x000f22000c1e1900 */
[----:B------:R-:W-:-:S03]  /*0b70*/  @P3 LOP3.LUT R5, R5, R24, RZ, 0x3c, !PT ;  /* 0x0000001805053212 */ /* 0x000fc600078e3cff */
[----:B------:R-:W4:Y:S04]  /*0b80*/  @P5 LDG.E R25, desc[UR4][R10.64+0x108] ;  /* 0x000108040a195981 */ /* 0x000f28000c1e1900 */
        /* <DEDUP_REMOVED lines=19> */
[----:B------:R-:W-:-:S05]  /*0cc0*/  VIADD R19, R19, 0x10 ;  /* 0x0000001013137836 */ /* 0x000fca0000000000 */
[----:B------:R-:W-:Y:S02]  /*0cd0*/  ISETP.NE.AND P1, PT, R19, 0x20, PT ;  /* 0x000000201300780c */ /* 0x000fe40003f25270 */
[----:B------:R-:W-:Y:S02]  /*0ce0*/  @P5 LOP3.LUT R3, R3, R18, RZ, 0x3c, !PT ;  /* 0x0000001203035212 */ /* 0x000fe400078e3cff */
[----:B------:R-:W-:Y:S02]  /*0cf0*/  @P6 LOP3.LUT R4, R4, R21, RZ, 0x3c, !PT ;  /* 0x0000001504046212 */ /* 0x000fe400078e3cff */
[----:B---3--:R-:W-:-:S04]  /*0d00*/  @P6 LOP3.LUT R3, R3, R22, RZ, 0x3c, !PT ;  /* 0x0000001603036212 */ /* 0x008fc800078e3cff */
[----:B--2---:R-:W-:Y:S02]  /*0d10*/  @P0 LOP3.LUT R3, R3, R26, RZ, 0x3c, !PT ;  /* 0x0000001a03030212 */ /* 0x004fe400078e3cff */
[----:B----4-:R-:W-:Y:S02]  /*0d20*/  @P6 LOP3.LUT R2, R2, R23, RZ, 0x3c, !PT ;  /* 0x0000001702026212 */ /* 0x010fe400078e3cff */
[----:B------:R-:W-:Y:S02]  /*0d30*/  @P6 LOP3.LUT R5, R5, R20, RZ, 0x3c, !PT ;  /* 0x0000001405056212 */ /* 0x000fe400078e3cff */
[----:B------:R-:W-:Y:S02]  /*0d40*/  @P0 LOP3.LUT R2, R2, R27, RZ, 0x3c, !PT ;  /* 0x0000001b02020212 */ /* 0x000fe400078e3cff */
[----:B------:R-:W-:Y:S02]  /*0d50*/  @P0 LOP3.LUT R4, R4, R25, RZ, 0x3c, !PT ;  /* 0x0000001904040212 */ /* 0x000fe400078e3cff */
[----:B------:R-:W-:Y:S01]  /*0d60*/  @P0 LOP3.LUT R5, R5, R24, RZ, 0x3c, !PT ;  /* 0x0000001805050212 */ /* 0x000fe200078e3cff */
[----:B------:R-:W-:Y:S06]  /*0d70*/  @P1 BRA `(.L_x_57) ;  /* 0xfffffff400481947 */ /* 0x000fec000383ffff */
[----:B------:R-:W-:-:S05]  /*0d80*/  VIADD R17, R17, 0x1 ;  /* 0x0000000111117836 */ /* 0x000fca0000000000 */
[----:B------:R-:W-:-:S13]  /*0d90*/  ISETP.NE.AND P0, PT, R17, 0x5, PT ;  /* 0x000000051100780c */ /* 0x000fda0003f05270 */
[----:B------:R-:W-:Y:S05]  /*0da0*/  @P0 BRA `(.L_x_58) ;  /* 0xfffffff400300947 */ /* 0x000fea000383ffff */
[----:B------:R1:W-:Y:S01]  /*0db0*/  STG.E.64 desc[UR4][R6.64+0x8], R4 ;  /* 0x0000080406007986 */ /* 0x0003e2000c101b04 */
[----:B------:R-:W-:Y:S01]  /*0dc0*/  VIADD R14, R14, 0x1 ;  /* 0x000000010e0e7836 */ /* 0x000fe20000000000 */
[----:B------:R-:W-:Y:S02]  /*0dd0*/  LOP3.LUT R11, R13, 0x3, RZ, 0xc0, !PT ;  /* 0x000000030d0b7812 */ /* 0x000fe400078ec0ff */
[----:B------:R1:W-:Y:S02]  /*0de0*/  STG.E.64 desc[UR4][R6.64+0x10], R2 ;  /* 0x0000100206007986 */ /* 0x0003e4000c101b04 */
[----:B------:R-:W-:Y:S02]  /*0df0*/  ISETP.GE.U32.AND P0, PT, R14, R11, PT ;  /* 0x0000000b0e00720c */ /* 0x000fe40003f06070 */
[----:B------:R1:W-:Y:S11]  /*0e00*/  STG.E desc[UR4][R6.64+0x4], R15 ;  /* 0x0000040f06007986 */ /* 0x0003f6000c101904 */
[----:B------:R-:W-:Y:S05]  /*0e10*/  @!P0 BRA `(.L_x_59) ;  /* 0xfffffff400048947 */ /* 0x000fea000383ffff */
.L_x_56:
[----:B------:R-:W-:Y:S05]  /*0e20*/  BSYNC.RECONVERGENT B1 ;  /* 0x0000000000017941 */ /* 0x000fea0003800200 */
.L_x_55:
[C---:B------:R-:W-:Y:S01]  /*0e30*/  ISETP.GT.U32.AND P0, PT, R13.reuse, 0x3, PT ;  /* 0x000000030d00780c */ /* 0x040fe20003f04070 */
[----:B------:R-:W-:Y:S01]  /*0e40*/  VIADD R12, R12, 0x1 ;  /* 0x000000010c0c7836 */ /* 0x000fe20000000000 */
[--C-:B------:R-:W-:Y:S02]  /*0e50*/  SHF.R.U64 R13, R13, 0x2, R0.reuse ;  /* 0x000000020d0d7819 */ /* 0x100fe40000001200 */
[----:B------:R-:W-:Y:S02]  /*0e60*/  ISETP.GT.U32.AND.EX P0, PT, R0, RZ, PT, P0 ;  /* 0x000000ff0000720c */ /* 0x000fe40003f04100 */
[----:B------:R-:W-:-:S11]  /*0e70*/  SHF.R.U32.HI R0, RZ, 0x2, R0 ;  /* 0x00000002ff007819 */ /* 0x000fd60000011600 */
[----:B------:R-:W-:Y:S05]  /*0e80*/  @P0 BRA `(.L_x_60) ;  /* 0xfffffff000c80947 */ /* 0x000fea000383ffff */
.L_x_54:
[----:B------:R-:W-:Y:S05]  /*0e90*/  BSYNC.RECONVERGENT B0 ;  /* 0x0000000000007941 */ /* 0x000fea0003800200 */
.L_x_53:
[----:B------:R-:W-:Y:S04]  /*0ea0*/  STG.E.64 desc[UR4][R6.64+0x18], RZ ;  /* 0x000018ff06007986 */ /* 0x000fe8000c101b04 */
[----:B------:R-:W-:Y:S04]  /*0eb0*/  STG.E desc[UR4][R6.64+0x20], RZ ;  /* 0x000020ff06007986 */ /* 0x000fe8000c101904 */
[----:B------:R-:W-:Y:S01]  /*0ec0*/  STG.E.64 desc[UR4][R6.64+0x28], RZ ;  /* 0x000028ff06007986 */ /* 0x000fe2000c101b04 */
[----:B------:R-:W-:Y:S05]  /*0ed0*/  EXIT ;  /* 0x000000000000794d */ /* 0x000fea0003800000 */
.L_x_61:
        /* <DEDUP_REMOVED lines=10> */
.L_x_70:


//--------------------- .nv.global.init           --------------------------
	.section	.nv.global.init,"aw",@progbits
	.align	4
.nv.global.init:
	.type		mrg32k3aM1SubSeq,@object
	.size		mrg32k3aM1SubSeq,(mrg32k3aM2SubSeq - mrg32k3aM1SubSeq)
mrg32k3aM1SubSeq:
        /*0000*/ 	.byte	0x0b, 0xcc, 0xee, 0x04, 0x73, 0x29, 0x8b, 0x6f, 0xf6, 0x53, 0x03, 0xf6, 0x23, 0xf6, 0xea, 0xda
        /* <DEDUP_REMOVED lines=125> */
	.type		mrg32k3aM2SubSeq,@object
	.size		mrg32k3aM2SubSeq,(mrg32k3aM1 - mrg32k3aM2SubSeq)
mrg32k3aM2SubSeq:
        /* <DEDUP_REMOVED lines=126> */
	.type		mrg32k3aM1,@object
	.size		mrg32k3aM1,(mrg32k3aM1Seq - mrg32k3aM1)
mrg32k3aM1:
        /* <DEDUP_REMOVED lines=144> */
	.type		mrg32k3aM1Seq,@object
	.size		mrg32k3aM1Seq,(mrg32k3aM2 - mrg32k3aM1Seq)
mrg32k3aM1Seq:
        /* <DEDUP_REMOVED lines=144> */
	.type		mrg32k3aM2,@object
	.size		mrg32k3aM2,(mrg32k3aM2Seq - mrg32k3aM2)
mrg32k3aM2:
        /* <DEDUP_REMOVED lines=144> */
	.type		mrg32k3aM2Seq,@object
	.size		mrg32k3aM2Seq,(precalc_xorwow_matrix - mrg32k3aM2Seq)
mrg32k3aM2Seq:
        /* <DEDUP_REMOVED lines=144> */
	.type		precalc_xorwow_matrix,@object
	.size		precalc_xorwow_matrix,(precalc_xorwow_offset_matrix - precalc_xorwow_matrix)
precalc_xorwow_matrix:
        /* <DEDUP_REMOVED lines=6400> */
	.type		precalc_xorwow_offset_matrix,@object
	.size		precalc_xorwow_offset_matrix,(.L_1 - precalc_xorwow_offset_matrix)
precalc_xorwow_offset_matrix:
        /* <DEDUP_REMOVED lines=6400> */
.L_1:


//--------------------- .nv.shared.reserved.0     --------------------------
	.section	.nv.shared.reserved.0,"aw",@nobits
	.weak		__nv_reservedSMEM_offset_0_alias
	.size		__nv_reservedSMEM_offset_0_alias, 0, 64
	.other		__nv_reservedSMEM_offset_0_alias,@"STO_CUDA_RESERVED_SHARED STV_DEFAULT"
__nv_reservedSMEM_offset_0_alias:
	.zero		0
	.zero		64


//--------------------- .nv.shared._Z9normalizeP6float2i --------------------------
	.section	.nv.shared._Z9normalizeP6float2i,"aw",@nobits
	.sectionflags	@""
	.align	4
.nv.shared._Z9normalizeP6float2i:
	.zero		1028


//--------------------- .nv.constant0._Z7measurePfPiS_iy --------------------------
	.section	.nv.constant0._Z7measurePfPiS_iy,"a",@progbits
	.sectionflags	@""
	.align	4
.nv.constant0._Z7measurePfPiS_iy:
	.zero		936


//--------------------- .nv.constant0._Z21compute_probabilitiesPfP6float2i --------------------------
	.section	.nv.constant0._Z21compute_probabilitiesPfP6float2i,"a",@progbits
	.sectionflags	@""
	.align	4
.nv.constant0._Z21compute_probabilitiesPfP6float2i:
	.zero		916


//--------------------- .nv.constant0._Z9normalizeP6float2i --------------------------
	.section	.nv.constant0._Z9normalizeP6float2i,"a",@progbits
	.sectionflags	@""
	.align	4
.nv.constant0._Z9normalizeP6float2i:
	.zero		908


//--------------------- .nv.constant0._Z23generate_random_numbersP17curandStateXORWOWPf --------------------------
	.section	.nv.constant0._Z23generate_random_numbersP17curandStateXORWOWPf,"a",@progbits
	.sectionflags	@""
	.align	4
.nv.constant0._Z23generate_random_numbersP17curandStateXORWOWPf:
	.zero		912


//--------------------- .nv.constant0._Z12setup_kernelP17curandStateXORWOWy --------------------------
	.section	.nv.constant0._Z12setup_kernelP17curandStateXORWOWy,"a",@progbits
	.sectionflags	@""
	.align	4
.nv.constant0._Z12setup_kernelP17curandStateXORWOWy:
	.zero		912


//--------------------- SYMBOLS --------------------------

	.type		.nv.reservedSmem.offset0,@object
	.size		.nv.reservedSmem.offset0,0x4
	.type		.nv.reservedSmem.cap,@object
	.size		.nv.reservedSmem.cap,0x4
